//
// Generated by NVIDIA NVVM Compiler
//
// Compiler Build ID: CL-36424714
// Cuda compilation tools, release 13.0, V13.0.88
// Based on NVVM 20.0.0
//

.version 9.0
.target sm_100
.address_size 64

	// .globl	_Z29glm4_attention_forward_kernelPKfS0_S0_S0_Pfiiii
.global .align 1 .b8 _ZN34_INTERNAL_8a90c248_4_k_cu_28fd98aa4cuda3std3__436_GLOBAL__N__8a90c248_4_k_cu_28fd98aa6ignoreE[1];
.global .align 1 .b8 _ZN34_INTERNAL_8a90c248_4_k_cu_28fd98aa4cuda3std3__45__cpo5beginE[1];
.global .align 1 .b8 _ZN34_INTERNAL_8a90c248_4_k_cu_28fd98aa4cuda3std3__45__cpo3endE[1];
.global .align 1 .b8 _ZN34_INTERNAL_8a90c248_4_k_cu_28fd98aa4cuda3std3__45__cpo6cbeginE[1];
.global .align 1 .b8 _ZN34_INTERNAL_8a90c248_4_k_cu_28fd98aa4cuda3std3__45__cpo4cendE[1];
.global .align 1 .b8 _ZN34_INTERNAL_8a90c248_4_k_cu_28fd98aa4cuda3std3__419piecewise_constructE[1];
.global .align 1 .b8 _ZN34_INTERNAL_8a90c248_4_k_cu_28fd98aa4cuda3std3__48in_placeE[1];
.global .align 1 .b8 _ZN34_INTERNAL_8a90c248_4_k_cu_28fd98aa4cuda3std6ranges3__45__cpo4swapE[1];
.global .align 1 .b8 _ZN34_INTERNAL_8a90c248_4_k_cu_28fd98aa4cuda3std6ranges3__45__cpo9iter_moveE[1];
.global .align 1 .b8 _ZN34_INTERNAL_8a90c248_4_k_cu_28fd98aa4cuda3std6ranges3__45__cpo7advanceE[1];
.global .align 4 .b8 __cudart_i2opi_f[24] = {65, 144, 67, 60, 153, 149, 98, 219, 192, 221, 52, 245, 209, 87, 39, 252, 41, 21, 68, 78, 110, 131, 249, 162};

.visible .entry _Z29glm4_attention_forward_kernelPKfS0_S0_S0_Pfiiii(
	.param .u64 .ptr .align 1 _Z29glm4_attention_forward_kernelPKfS0_S0_S0_Pfiiii_param_0,
	.param .u64 .ptr .align 1 _Z29glm4_attention_forward_kernelPKfS0_S0_S0_Pfiiii_param_1,
	.param .u64 .ptr .align 1 _Z29glm4_attention_forward_kernelPKfS0_S0_S0_Pfiiii_param_2,
	.param .u64 .ptr .align 1 _Z29glm4_attention_forward_kernelPKfS0_S0_S0_Pfiiii_param_3,
	.param .u64 .ptr .align 1 _Z29glm4_attention_forward_kernelPKfS0_S0_S0_Pfiiii_param_4,
	.param .u32 _Z29glm4_attention_forward_kernelPKfS0_S0_S0_Pfiiii_param_5,
	.param .u32 _Z29glm4_attention_forward_kernelPKfS0_S0_S0_Pfiiii_param_6,
	.param .u32 _Z29glm4_attention_forward_kernelPKfS0_S0_S0_Pfiiii_param_7,
	.param .u32 _Z29glm4_attention_forward_kernelPKfS0_S0_S0_Pfiiii_param_8
)
{
	.reg .pred 	%p<31>;
	.reg .b32 	%r<85>;
	.reg .b32 	%f<110>;
	.reg .b64 	%rd<32>;

	ld.param.u64 	%rd9, [_Z29glm4_attention_forward_kernelPKfS0_S0_S0_Pfiiii_param_0];
	ld.param.u64 	%rd10, [_Z29glm4_attention_forward_kernelPKfS0_S0_S0_Pfiiii_param_1];
	ld.param.u64 	%rd12, [_Z29glm4_attention_forward_kernelPKfS0_S0_S0_Pfiiii_param_2];
	ld.param.u64 	%rd11, [_Z29glm4_attention_forward_kernelPKfS0_S0_S0_Pfiiii_param_3];
	ld.param.u64 	%rd13, [_Z29glm4_attention_forward_kernelPKfS0_S0_S0_Pfiiii_param_4];
	ld.param.u32 	%r47, [_Z29glm4_attention_forward_kernelPKfS0_S0_S0_Pfiiii_param_6];
	ld.param.u32 	%r48, [_Z29glm4_attention_forward_kernelPKfS0_S0_S0_Pfiiii_param_7];
	ld.param.u32 	%r49, [_Z29glm4_attention_forward_kernelPKfS0_S0_S0_Pfiiii_param_8];
	cvta.to.global.u64 	%rd1, %rd12;
	cvta.to.global.u64 	%rd2, %rd13;
	mov.u32 	%r50, %ctaid.x;
	mov.u32 	%r51, %ntid.x;
	mov.u32 	%r52, %tid.x;
	mad.lo.s32 	%r1, %r50, %r51, %r52;
	mov.u32 	%r53, %nctaid.x;
	mul.lo.s32 	%r2, %r53, %r51;
	mov.u32 	%r73, %ctaid.y;
	setp.ge.s32 	%p1, %r73, %r48;
	@%p1 bra 	$L__BB0_38;
	mov.u32 	%r4, %ctaid.z;
	mul.lo.s32 	%r5, %r49, %r47;
	setp.gt.s32 	%p2, %r47, 0;
	mul.lo.s32 	%r6, %r49, %r48;
	mov.u32 	%r7, %nctaid.z;
	mov.u32 	%r8, %nctaid.y;
	@%p2 bra 	$L__BB0_2;
	bra.uni 	$L__BB0_29;
$L__BB0_2:
	max.s32 	%r58, %r49, 1;
	and.b32  	%r9, %r58, 15;
	add.s32 	%r10, %r9, -1;
	and.b32  	%r11, %r58, 7;
	add.s32 	%r12, %r11, -1;
	and.b32  	%r13, %r58, 2147483632;
	and.b32  	%r14, %r58, 3;
	neg.s32 	%r15, %r13;
	add.s64 	%rd3, %rd1, 32;
	cvta.to.global.u64 	%rd4, %rd11;
	cvta.to.global.u64 	%rd5, %rd9;
	cvta.to.global.u64 	%rd6, %rd10;
	cvt.rn.f32.s32 	%f1, %r49;
	sqrt.rn.f32 	%f27, %f1;
$L__BB0_3:
	mov.u32 	%r74, %ctaid.z;
	setp.lt.s32 	%p11, %r74, %r47;
	@%p11 bra 	$L__BB0_5;
$L__BB0_4:
	mov.u32 	%r72, %nctaid.y;
	add.s32 	%r73, %r73, %r72;
	setp.lt.s32 	%p30, %r73, %r48;
	@%p30 bra 	$L__BB0_3;
	bra.uni 	$L__BB0_38;
$L__BB0_5:
	mul.lo.s32 	%r19, %r73, %r49;
$L__BB0_6:
	setp.ge.s32 	%p12, %r1, %r5;
	mov.u32 	%r75, %r1;
	@%p12 bra 	$L__BB0_7;
	bra.uni 	$L__BB0_24;
$L__BB0_7:
	mov.u32 	%r71, %nctaid.z;
	add.s32 	%r74, %r74, %r71;
	setp.lt.s32 	%p29, %r74, %r47;
	@%p29 bra 	$L__BB0_6;
	bra.uni 	$L__BB0_4;
$L__BB0_8:
	add.s32 	%r61, %r76, %r37;
	mul.wide.s32 	%rd17, %r61, 4;
	add.s64 	%rd18, %rd4, %rd17;
	ld.global.nc.f32 	%f22, [%rd18];
	setp.leu.f32 	%p16, %f22, 0f00000000;
	@%p16 bra 	$L__BB0_26;
	setp.lt.s32 	%p17, %r49, 16;
	ld.global.nc.f32 	%f24, [%rd8];
	mul.lo.s32 	%r63, %r6, %r76;
	add.s32 	%r25, %r63, %r19;
	add.s32 	%r64, %r38, %r63;
	mul.wide.s32 	%rd19, %r64, 4;
	add.s64 	%rd20, %rd6, %rd19;
	ld.global.nc.f32 	%f25, [%rd20];
	mul.f32 	%f26, %f24, %f25;
	div.rn.f32 	%f28, %f26, %f27;
	fma.rn.f32 	%f29, %f28, 0f3BBB989D, 0f3F000000;
	cvt.sat.f32.f32 	%f30, %f29;
	mov.f32 	%f31, 0f4B400001;
	mov.f32 	%f32, 0f437C0000;
	fma.rm.f32 	%f33, %f30, %f32, %f31;
	add.f32 	%f34, %f33, 0fCB40007F;
	neg.f32 	%f35, %f34;
	fma.rn.f32 	%f36, %f28, 0f3FB8AA3B, %f35;
	fma.rn.f32 	%f37, %f28, 0f32A57060, %f36;
	mov.b32 	%r65, %f33;
	shl.b32 	%r66, %r65, 23;
	mov.b32 	%f38, %r66;
	ex2.approx.ftz.f32 	%f39, %f37;
	mul.f32 	%f4, %f39, %f38;
	add.f32 	%f103, %f103, %f4;
	mov.b32 	%r80, 0;
	@%p17 bra 	$L__BB0_12;
	mov.u32 	%r77, %r25;
	mov.u32 	%r78, %r15;
$L__BB0_11:
	.pragma "nounroll";
	mul.wide.s32 	%rd21, %r77, 4;
	add.s64 	%rd22, %rd3, %rd21;
	ld.global.nc.f32 	%f40, [%rd22+-32];
	fma.rn.f32 	%f41, %f4, %f40, %f102;
	ld.global.nc.f32 	%f42, [%rd22+-28];
	fma.rn.f32 	%f43, %f4, %f42, %f41;
	ld.global.nc.f32 	%f44, [%rd22+-24];
	fma.rn.f32 	%f45, %f4, %f44, %f43;
	ld.global.nc.f32 	%f46, [%rd22+-20];
	fma.rn.f32 	%f47, %f4, %f46, %f45;
	ld.global.nc.f32 	%f48, [%rd22+-16];
	fma.rn.f32 	%f49, %f4, %f48, %f47;
	ld.global.nc.f32 	%f50, [%rd22+-12];
	fma.rn.f32 	%f51, %f4, %f50, %f49;
	ld.global.nc.f32 	%f52, [%rd22+-8];
	fma.rn.f32 	%f53, %f4, %f52, %f51;
	ld.global.nc.f32 	%f54, [%rd22+-4];
	fma.rn.f32 	%f55, %f4, %f54, %f53;
	ld.global.nc.f32 	%f56, [%rd22];
	fma.rn.f32 	%f57, %f4, %f56, %f55;
	ld.global.nc.f32 	%f58, [%rd22+4];
	fma.rn.f32 	%f59, %f4, %f58, %f57;
	ld.global.nc.f32 	%f60, [%rd22+8];
	fma.rn.f32 	%f61, %f4, %f60, %f59;
	ld.global.nc.f32 	%f62, [%rd22+12];
	fma.rn.f32 	%f63, %f4, %f62, %f61;
	ld.global.nc.f32 	%f64, [%rd22+16];
	fma.rn.f32 	%f65, %f4, %f64, %f63;
	ld.global.nc.f32 	%f66, [%rd22+20];
	fma.rn.f32 	%f67, %f4, %f66, %f65;
	ld.global.nc.f32 	%f68, [%rd22+24];
	fma.rn.f32 	%f69, %f4, %f68, %f67;
	ld.global.nc.f32 	%f70, [%rd22+28];
	fma.rn.f32 	%f102, %f4, %f70, %f69;
	add.s32 	%r78, %r78, 16;
	add.s32 	%r77, %r77, 16;
	setp.eq.s32 	%p18, %r78, 0;
	mov.u32 	%r80, %r13;
	@%p18 bra 	$L__BB0_12;
	bra.uni 	$L__BB0_11;
$L__BB0_12:
	setp.eq.s32 	%p19, %r9, 0;
	@%p19 bra 	$L__BB0_26;
	setp.lt.u32 	%p20, %r10, 7;
	@%p20 bra 	$L__BB0_15;
	add.s32 	%r67, %r80, %r25;
	mul.wide.s32 	%rd23, %r67, 4;
	add.s64 	%rd24, %rd1, %rd23;
	ld.global.nc.f32 	%f72, [%rd24];
	fma.rn.f32 	%f73, %f4, %f72, %f102;
	ld.global.nc.f32 	%f74, [%rd24+4];
	fma.rn.f32 	%f75, %f4, %f74, %f73;
	ld.global.nc.f32 	%f76, [%rd24+8];
	fma.rn.f32 	%f77, %f4, %f76, %f75;
	ld.global.nc.f32 	%f78, [%rd24+12];
	fma.rn.f32 	%f79, %f4, %f78, %f77;
	ld.global.nc.f32 	%f80, [%rd24+16];
	fma.rn.f32 	%f81, %f4, %f80, %f79;
	ld.global.nc.f32 	%f82, [%rd24+20];
	fma.rn.f32 	%f83, %f4, %f82, %f81;
	ld.global.nc.f32 	%f84, [%rd24+24];
	fma.rn.f32 	%f85, %f4, %f84, %f83;
	ld.global.nc.f32 	%f86, [%rd24+28];
	fma.rn.f32 	%f102, %f4, %f86, %f85;
	add.s32 	%r80, %r80, 8;
$L__BB0_15:
	setp.eq.s32 	%p21, %r11, 0;
	@%p21 bra 	$L__BB0_26;
	setp.lt.u32 	%p22, %r12, 3;
	@%p22 bra 	$L__BB0_18;
	add.s32 	%r68, %r80, %r25;
	mul.wide.s32 	%rd25, %r68, 4;
	add.s64 	%rd26, %rd1, %rd25;
	ld.global.nc.f32 	%f88, [%rd26];
	fma.rn.f32 	%f89, %f4, %f88, %f102;
	ld.global.nc.f32 	%f90, [%rd26+4];
	fma.rn.f32 	%f91, %f4, %f90, %f89;
	ld.global.nc.f32 	%f92, [%rd26+8];
	fma.rn.f32 	%f93, %f4, %f92, %f91;
	ld.global.nc.f32 	%f94, [%rd26+12];
	fma.rn.f32 	%f102, %f4, %f94, %f93;
	add.s32 	%r80, %r80, 4;
$L__BB0_18:
	setp.eq.s32 	%p23, %r14, 0;
	@%p23 bra 	$L__BB0_26;
	setp.eq.s32 	%p24, %r14, 1;
	add.s32 	%r69, %r80, %r25;
	mul.wide.s32 	%rd27, %r69, 4;
	add.s64 	%rd7, %rd1, %rd27;
	ld.global.nc.f32 	%f95, [%rd7];
	fma.rn.f32 	%f102, %f4, %f95, %f102;
	@%p24 bra 	$L__BB0_26;
	setp.eq.s32 	%p25, %r14, 2;
	ld.global.nc.f32 	%f96, [%rd7+4];
	fma.rn.f32 	%f102, %f4, %f96, %f102;
	@%p25 bra 	$L__BB0_26;
	ld.global.nc.f32 	%f97, [%rd7+8];
	fma.rn.f32 	%f102, %f4, %f97, %f102;
	bra.uni 	$L__BB0_26;
$L__BB0_22:
	div.rn.f32 	%f98, %f102, %f103;
	mul.wide.s32 	%rd30, %r39, 4;
	add.s64 	%rd31, %rd2, %rd30;
	st.global.f32 	[%rd31], %f98;
$L__BB0_23:
	add.s32 	%r75, %r75, %r2;
	setp.lt.s32 	%p28, %r75, %r5;
	@%p28 bra 	$L__BB0_24;
	bra.uni 	$L__BB0_7;
$L__BB0_24:
	setp.gt.s32 	%p13, %r49, -1;
	div.s32 	%r23, %r75, %r49;
	setp.lt.s32 	%p14, %r23, %r47;
	and.pred  	%p15, %p13, %p14;
	@%p15 bra 	$L__BB0_25;
	bra.uni 	$L__BB0_23;
$L__BB0_25:
	mul.lo.s32 	%r37, %r23, %r47;
	rem.s32 	%r60, %r75, %r49;
	add.s32 	%r38, %r60, %r19;
	mad.lo.s32 	%r39, %r6, %r23, %r38;
	mul.wide.s32 	%rd16, %r39, 4;
	add.s64 	%rd8, %rd5, %rd16;
	mov.f32 	%f103, 0f00000000;
	mov.b32 	%r76, 0;
	mov.f32 	%f102, %f103;
	bra.uni 	$L__BB0_8;
$L__BB0_26:
	add.s32 	%r76, %r76, 1;
	setp.eq.s32 	%p26, %r76, %r47;
	@%p26 bra 	$L__BB0_27;
	bra.uni 	$L__BB0_8;
$L__BB0_27:
	setp.gt.f32 	%p27, %f103, 0f00000000;
	@%p27 bra 	$L__BB0_22;
	mul.wide.s32 	%rd28, %r39, 4;
	add.s64 	%rd29, %rd2, %rd28;
	mov.b32 	%r70, 0;
	st.global.u32 	[%rd29], %r70;
	bra.uni 	$L__BB0_23;
$L__BB0_29:
	setp.ge.s32 	%p3, %r4, %r47;
	@%p3 bra 	$L__BB0_37;
	mov.u32 	%r83, %r4;
$L__BB0_31:
	setp.ge.s32 	%p4, %r1, %r5;
	@%p4 bra 	$L__BB0_36;
	mov.u32 	%r84, %r1;
$L__BB0_33:
	setp.lt.s32 	%p5, %r49, 0;
	div.s32 	%r43, %r84, %r49;
	setp.ge.s32 	%p6, %r43, %r47;
	or.pred  	%p7, %p5, %p6;
	@%p7 bra 	$L__BB0_35;
	mad.lo.s32 	%r54, %r43, %r48, %r73;
	rem.s32 	%r55, %r84, %r49;
	mad.lo.s32 	%r56, %r54, %r49, %r55;
	mul.wide.s32 	%rd14, %r56, 4;
	add.s64 	%rd15, %rd2, %rd14;
	mov.b32 	%r57, 0;
	st.global.u32 	[%rd15], %r57;
$L__BB0_35:
	add.s32 	%r84, %r84, %r2;
	setp.lt.s32 	%p8, %r84, %r5;
	@%p8 bra 	$L__BB0_33;
$L__BB0_36:
	add.s32 	%r83, %r83, %r7;
	setp.lt.s32 	%p9, %r83, %r47;
	@%p9 bra 	$L__BB0_31;
$L__BB0_37:
	add.s32 	%r73, %r73, %r8;
	setp.lt.s32 	%p10, %r73, %r48;
	@%p10 bra 	$L__BB0_29;
$L__BB0_38:
	ret;

}
	// .globl	_Z29intellect3_moe_routing_kernelPKfPfPiiii
.visible .entry _Z29intellect3_moe_routing_kernelPKfPfPiiii(
	.param .u64 .ptr .align 1 _Z29intellect3_moe_routing_kernelPKfPfPiiii_param_0,
	.param .u64 .ptr .align 1 _Z29intellect3_moe_routing_kernelPKfPfPiiii_param_1,
	.param .u64 .ptr .align 1 _Z29intellect3_moe_routing_kernelPKfPfPiiii_param_2,
	.param .u32 _Z29intellect3_moe_routing_kernelPKfPfPiiii_param_3,
	.param .u32 _Z29intellect3_moe_routing_kernelPKfPfPiiii_param_4,
	.param .u32 _Z29intellect3_moe_routing_kernelPKfPfPiiii_param_5
)
{
	.reg .pred 	%p<186>;
	.reg .b32 	%r<404>;
	.reg .b32 	%f<1430>;
	.reg .b64 	%rd<143>;

	ld.param.u64 	%rd21, [_Z29intellect3_moe_routing_kernelPKfPfPiiii_param_0];
	ld.param.u64 	%rd20, [_Z29intellect3_moe_routing_kernelPKfPfPiiii_param_1];
	ld.param.u64 	%rd22, [_Z29intellect3_moe_routing_kernelPKfPfPiiii_param_2];
	ld.param.u32 	%r162, [_Z29intellect3_moe_routing_kernelPKfPfPiiii_param_3];
	ld.param.u32 	%r163, [_Z29intellect3_moe_routing_kernelPKfPfPiiii_param_4];
	ld.param.u32 	%r164, [_Z29intellect3_moe_routing_kernelPKfPfPiiii_param_5];
	cvta.to.global.u64 	%rd1, %rd21;
	cvta.to.global.u64 	%rd2, %rd20;
	cvta.to.global.u64 	%rd3, %rd22;
	mov.u32 	%r165, %ctaid.x;
	mov.u32 	%r166, %ntid.x;
	mov.u32 	%r167, %tid.x;
	mad.lo.s32 	%r307, %r165, %r166, %r167;
	mov.u32 	%r168, %nctaid.x;
	mul.lo.s32 	%r2, %r168, %r166;
	mul.lo.s32 	%r3, %r163, %r162;
	setp.ge.s32 	%p1, %r307, %r3;
	@%p1 bra 	$L__BB1_6;
	setp.gt.s32 	%p2, %r164, 0;
	@%p2 bra 	$L__BB1_7;
	mov.f32 	%f258, 0f3F000000;
	cvt.sat.f32.f32 	%f259, %f258;
	mov.f32 	%f260, 0f4B400001;
	mov.f32 	%f261, 0f437C0000;
	fma.rm.f32 	%f262, %f259, %f261, %f260;
	add.f32 	%f263, %f262, 0fCB40007F;
	mov.f32 	%f264, 0f00000000;
	sub.f32 	%f265, %f264, %f263;
	add.f32 	%f1, %f265, 0f00000000;
	mov.b32 	%r169, %f262;
	shl.b32 	%r170, %r169, 23;
	mov.b32 	%f2, %r170;
	ex2.approx.ftz.f32 	%f266, %f1;
	mul.f32 	%f267, %f266, %f2;
	add.f32 	%f268, %f267, %f267;
	div.rn.f32 	%f269, %f267, %f268;
$L__BB1_3:
	setp.lt.s32 	%p3, %r163, 0;
	div.s32 	%r171, %r307, %r163;
	setp.ge.s32 	%p4, %r171, %r162;
	or.pred  	%p5, %p3, %p4;
	@%p5 bra 	$L__BB1_5;
	shl.b32 	%r172, %r307, 1;
	mul.wide.s32 	%rd23, %r172, 4;
	add.s64 	%rd24, %rd3, %rd23;
	mov.b32 	%r173, 0;
	st.global.u32 	[%rd24], %r173;
	mov.b32 	%r174, 1;
	st.global.u32 	[%rd24+4], %r174;
	add.s64 	%rd25, %rd2, %rd23;
	st.global.f32 	[%rd25], %f269;
	st.global.f32 	[%rd25+4], %f269;
$L__BB1_5:
	add.s32 	%r307, %r307, %r2;
	setp.lt.s32 	%p6, %r307, %r3;
	@%p6 bra 	$L__BB1_3;
$L__BB1_6:
	ret;
$L__BB1_7:
	add.s32 	%r4, %r164, -1;
	and.b32  	%r5, %r164, 15;
	add.s32 	%r6, %r5, -1;
	and.b32  	%r7, %r164, 7;
	add.s32 	%r8, %r7, -1;
	and.b32  	%r9, %r164, 2147483632;
	and.b32  	%r10, %r164, 3;
$L__BB1_8:
	setp.gt.s32 	%p7, %r163, -1;
	div.s32 	%r175, %r307, %r163;
	setp.lt.s32 	%p8, %r175, %r162;
	and.pred  	%p9, %p7, %p8;
	@%p9 bra 	$L__BB1_9;
	bra.uni 	$L__BB1_56;
$L__BB1_9:
	setp.lt.u32 	%p10, %r4, 15;
	mul.lo.s32 	%r43, %r307, %r164;
	mov.f32 	%f1429, 0f00000000;
	mov.b32 	%r401, 0;
	@%p10 bra 	$L__BB1_253;
	and.b32  	%r177, %r164, 2147483632;
	neg.s32 	%r339, %r177;
	mov.f32 	%f1429, 0f00000000;
	mov.u32 	%r338, %r43;
	bra.uni 	$L__BB1_252;
$L__BB1_11:
	setp.equ.f32 	%p156, %f1310, 0fFF800000;
	mov.f32 	%f1272, 0fFF800000;
	mov.b32 	%r308, -1;
	mov.u32 	%r309, %r153;
	mov.f32 	%f1273, %f245;
	@%p156 bra 	$L__BB1_13;
	mov.b32 	%r308, 1;
	mov.f32 	%f1272, %f1310;
$L__BB1_13:
	setp.gt.f32 	%p157, %f1318, %f1273;
	mov.b32 	%r311, 2;
	mov.u32 	%r310, %r309;
	mov.f32 	%f1274, %f1273;
	mov.f32 	%f1275, %f1318;
	@%p157 bra 	$L__BB1_16;
	setp.leu.f32 	%p158, %f1318, %f1272;
	mov.u32 	%r310, %r308;
	mov.u32 	%r311, %r309;
	mov.f32 	%f1274, %f1272;
	mov.f32 	%f1275, %f1273;
	@%p158 bra 	$L__BB1_16;
	mov.b32 	%r310, 2;
	mov.f32 	%f1274, %f1318;
$L__BB1_16:
	setp.gt.f32 	%p159, %f1326, %f1275;
	mov.b32 	%r313, 3;
	mov.u32 	%r312, %r311;
	mov.f32 	%f1276, %f1275;
	mov.f32 	%f1277, %f1326;
	@%p159 bra 	$L__BB1_19;
	setp.leu.f32 	%p160, %f1326, %f1274;
	mov.u32 	%r312, %r310;
	mov.u32 	%r313, %r311;
	mov.f32 	%f1276, %f1274;
	mov.f32 	%f1277, %f1275;
	@%p160 bra 	$L__BB1_19;
	mov.b32 	%r312, 3;
	mov.f32 	%f1276, %f1326;
$L__BB1_19:
	setp.gt.f32 	%p161, %f1334, %f1277;
	mov.b32 	%r315, 4;
	mov.u32 	%r314, %r313;
	mov.f32 	%f1278, %f1277;
	mov.f32 	%f1279, %f1334;
	@%p161 bra 	$L__BB1_22;
	setp.leu.f32 	%p162, %f1334, %f1276;
	mov.u32 	%r314, %r312;
	mov.u32 	%r315, %r313;
	mov.f32 	%f1278, %f1276;
	mov.f32 	%f1279, %f1277;
	@%p162 bra 	$L__BB1_22;
	mov.b32 	%r314, 4;
	mov.f32 	%f1278, %f1334;
$L__BB1_22:
	setp.gt.f32 	%p163, %f1342, %f1279;
	mov.b32 	%r317, 5;
	mov.u32 	%r316, %r315;
	mov.f32 	%f1280, %f1279;
	mov.f32 	%f1281, %f1342;
	@%p163 bra 	$L__BB1_25;
	setp.leu.f32 	%p164, %f1342, %f1278;
	mov.u32 	%r316, %r314;
	mov.u32 	%r317, %r315;
	mov.f32 	%f1280, %f1278;
	mov.f32 	%f1281, %f1279;
	@%p164 bra 	$L__BB1_25;
	mov.b32 	%r316, 5;
	mov.f32 	%f1280, %f1342;
$L__BB1_25:
	setp.gt.f32 	%p165, %f1350, %f1281;
	mov.b32 	%r319, 6;
	mov.u32 	%r318, %r317;
	mov.f32 	%f1282, %f1281;
	mov.f32 	%f1283, %f1350;
	@%p165 bra 	$L__BB1_28;
	setp.leu.f32 	%p166, %f1350, %f1280;
	mov.u32 	%r318, %r316;
	mov.u32 	%r319, %r317;
	mov.f32 	%f1282, %f1280;
	mov.f32 	%f1283, %f1281;
	@%p166 bra 	$L__BB1_28;
	mov.b32 	%r318, 6;
	mov.f32 	%f1282, %f1350;
$L__BB1_28:
	setp.gt.f32 	%p167, %f1358, %f1283;
	mov.b32 	%r321, 7;
	mov.u32 	%r320, %r319;
	mov.f32 	%f1284, %f1283;
	mov.f32 	%f1285, %f1358;
	@%p167 bra 	$L__BB1_31;
	setp.leu.f32 	%p168, %f1358, %f1282;
	mov.u32 	%r320, %r318;
	mov.u32 	%r321, %r319;
	mov.f32 	%f1284, %f1282;
	mov.f32 	%f1285, %f1283;
	@%p168 bra 	$L__BB1_31;
	mov.b32 	%r320, 7;
	mov.f32 	%f1284, %f1358;
$L__BB1_31:
	setp.gt.f32 	%p169, %f1366, %f1285;
	mov.b32 	%r323, 8;
	mov.u32 	%r322, %r321;
	mov.f32 	%f1286, %f1285;
	mov.f32 	%f1287, %f1366;
	@%p169 bra 	$L__BB1_34;
	setp.leu.f32 	%p170, %f1366, %f1284;
	mov.u32 	%r322, %r320;
	mov.u32 	%r323, %r321;
	mov.f32 	%f1286, %f1284;
	mov.f32 	%f1287, %f1285;
	@%p170 bra 	$L__BB1_34;
	mov.b32 	%r322, 8;
	mov.f32 	%f1286, %f1366;
$L__BB1_34:
	setp.gt.f32 	%p171, %f1374, %f1287;
	mov.b32 	%r325, 9;
	mov.u32 	%r324, %r323;
	mov.f32 	%f1288, %f1287;
	mov.f32 	%f1289, %f1374;
	@%p171 bra 	$L__BB1_37;
	setp.leu.f32 	%p172, %f1374, %f1286;
	mov.u32 	%r324, %r322;
	mov.u32 	%r325, %r323;
	mov.f32 	%f1288, %f1286;
	mov.f32 	%f1289, %f1287;
	@%p172 bra 	$L__BB1_37;
	mov.b32 	%r324, 9;
	mov.f32 	%f1288, %f1374;
$L__BB1_37:
	setp.gt.f32 	%p173, %f1382, %f1289;
	mov.b32 	%r327, 10;
	mov.u32 	%r326, %r325;
	mov.f32 	%f1290, %f1289;
	mov.f32 	%f1291, %f1382;
	@%p173 bra 	$L__BB1_40;
	setp.leu.f32 	%p174, %f1382, %f1288;
	mov.u32 	%r326, %r324;
	mov.u32 	%r327, %r325;
	mov.f32 	%f1290, %f1288;
	mov.f32 	%f1291, %f1289;
	@%p174 bra 	$L__BB1_40;
	mov.b32 	%r326, 10;
	mov.f32 	%f1290, %f1382;
$L__BB1_40:
	setp.gt.f32 	%p175, %f1390, %f1291;
	mov.b32 	%r329, 11;
	mov.u32 	%r328, %r327;
	mov.f32 	%f1292, %f1291;
	mov.f32 	%f1293, %f1390;
	@%p175 bra 	$L__BB1_43;
	setp.leu.f32 	%p176, %f1390, %f1290;
	mov.u32 	%r328, %r326;
	mov.u32 	%r329, %r327;
	mov.f32 	%f1292, %f1290;
	mov.f32 	%f1293, %f1291;
	@%p176 bra 	$L__BB1_43;
	mov.b32 	%r328, 11;
	mov.f32 	%f1292, %f1390;
$L__BB1_43:
	setp.gt.f32 	%p177, %f1398, %f1293;
	mov.b32 	%r331, 12;
	mov.u32 	%r330, %r329;
	mov.f32 	%f1294, %f1293;
	mov.f32 	%f1295, %f1398;
	@%p177 bra 	$L__BB1_46;
	setp.leu.f32 	%p178, %f1398, %f1292;
	mov.u32 	%r330, %r328;
	mov.u32 	%r331, %r329;
	mov.f32 	%f1294, %f1292;
	mov.f32 	%f1295, %f1293;
	@%p178 bra 	$L__BB1_46;
	mov.b32 	%r330, 12;
	mov.f32 	%f1294, %f1398;
$L__BB1_46:
	setp.gt.f32 	%p179, %f1406, %f1295;
	mov.b32 	%r333, 13;
	mov.u32 	%r332, %r331;
	mov.f32 	%f1296, %f1295;
	mov.f32 	%f1297, %f1406;
	@%p179 bra 	$L__BB1_49;
	setp.leu.f32 	%p180, %f1406, %f1294;
	mov.u32 	%r332, %r330;
	mov.u32 	%r333, %r331;
	mov.f32 	%f1296, %f1294;
	mov.f32 	%f1297, %f1295;
	@%p180 bra 	$L__BB1_49;
	mov.b32 	%r332, 13;
	mov.f32 	%f1296, %f1406;
$L__BB1_49:
	setp.gt.f32 	%p181, %f1414, %f1297;
	mov.b32 	%r335, 14;
	mov.u32 	%r334, %r333;
	mov.f32 	%f1298, %f1297;
	mov.f32 	%f1299, %f1414;
	@%p181 bra 	$L__BB1_52;
	setp.leu.f32 	%p182, %f1414, %f1296;
	mov.u32 	%r334, %r332;
	mov.u32 	%r335, %r333;
	mov.f32 	%f1298, %f1296;
	mov.f32 	%f1299, %f1297;
	@%p182 bra 	$L__BB1_52;
	mov.b32 	%r334, 14;
	mov.f32 	%f1298, %f1414;
$L__BB1_52:
	setp.gt.f32 	%p183, %f1422, %f1299;
	mov.b32 	%r337, 15;
	mov.u32 	%r336, %r335;
	mov.f32 	%f1300, %f1299;
	mov.f32 	%f1301, %f1422;
	@%p183 bra 	$L__BB1_55;
	setp.leu.f32 	%p184, %f1422, %f1298;
	mov.u32 	%r336, %r334;
	mov.u32 	%r337, %r335;
	mov.f32 	%f1300, %f1298;
	mov.f32 	%f1301, %f1299;
	@%p184 bra 	$L__BB1_55;
	mov.b32 	%r336, 15;
	mov.f32 	%f1300, %f1422;
$L__BB1_55:
	ld.param.u64 	%rd142, [_Z29intellect3_moe_routing_kernelPKfPfPiiii_param_1];
	shl.b32 	%r302, %r307, 1;
	mul.wide.s32 	%rd138, %r302, 4;
	add.s64 	%rd139, %rd3, %rd138;
	st.global.u32 	[%rd139], %r337;
	st.global.u32 	[%rd139+4], %r336;
	fma.rn.f32 	%f1247, %f1301, 0f3BBB989D, 0f3F000000;
	cvt.sat.f32.f32 	%f1248, %f1247;
	mov.f32 	%f1249, 0f4B400001;
	mov.f32 	%f1250, 0f437C0000;
	fma.rm.f32 	%f1251, %f1248, %f1250, %f1249;
	add.f32 	%f1252, %f1251, 0fCB40007F;
	neg.f32 	%f1253, %f1252;
	fma.rn.f32 	%f1254, %f1301, 0f3FB8AA3B, %f1253;
	fma.rn.f32 	%f1255, %f1301, 0f32A57060, %f1254;
	mov.b32 	%r303, %f1251;
	shl.b32 	%r304, %r303, 23;
	mov.b32 	%f1256, %r304;
	ex2.approx.ftz.f32 	%f1257, %f1255;
	mul.f32 	%f1258, %f1257, %f1256;
	fma.rn.f32 	%f1259, %f1300, 0f3BBB989D, 0f3F000000;
	cvt.sat.f32.f32 	%f1260, %f1259;
	fma.rm.f32 	%f1261, %f1260, %f1250, %f1249;
	add.f32 	%f1262, %f1261, 0fCB40007F;
	neg.f32 	%f1263, %f1262;
	fma.rn.f32 	%f1264, %f1300, 0f3FB8AA3B, %f1263;
	fma.rn.f32 	%f1265, %f1300, 0f32A57060, %f1264;
	mov.b32 	%r305, %f1261;
	shl.b32 	%r306, %r305, 23;
	mov.b32 	%f1266, %r306;
	ex2.approx.ftz.f32 	%f1267, %f1265;
	mul.f32 	%f1268, %f1267, %f1266;
	add.f32 	%f1269, %f1258, %f1268;
	div.rn.f32 	%f1270, %f1258, %f1269;
	cvta.to.global.u64 	%rd140, %rd142;
	add.s64 	%rd141, %rd140, %rd138;
	st.global.f32 	[%rd141], %f1270;
	div.rn.f32 	%f1271, %f1268, %f1269;
	st.global.f32 	[%rd141+4], %f1271;
$L__BB1_56:
	add.s32 	%r307, %r307, %r2;
	setp.lt.s32 	%p185, %r307, %r3;
	@%p185 bra 	$L__BB1_8;
	bra.uni 	$L__BB1_6;
$L__BB1_57:
	mov.f32 	%f1310, 0f00000000;
	mov.b32 	%r340, 0;
$L__BB1_58:
	.pragma "nounroll";
	add.s32 	%r183, %r340, %r43;
	mul.wide.s32 	%rd33, %r183, 4;
	add.s64 	%rd34, %rd1, %rd33;
	ld.global.nc.f32 	%f334, [%rd34];
	fma.rn.f32 	%f335, %f334, 0f3C23D70A, %f1310;
	ld.global.nc.f32 	%f336, [%rd34+4];
	fma.rn.f32 	%f337, %f336, 0f3C23D70A, %f335;
	ld.global.nc.f32 	%f338, [%rd34+8];
	fma.rn.f32 	%f339, %f338, 0f3C23D70A, %f337;
	ld.global.nc.f32 	%f340, [%rd34+12];
	fma.rn.f32 	%f341, %f340, 0f3C23D70A, %f339;
	ld.global.nc.f32 	%f342, [%rd34+16];
	fma.rn.f32 	%f343, %f342, 0f3C23D70A, %f341;
	ld.global.nc.f32 	%f344, [%rd34+20];
	fma.rn.f32 	%f345, %f344, 0f3C23D70A, %f343;
	ld.global.nc.f32 	%f346, [%rd34+24];
	fma.rn.f32 	%f347, %f346, 0f3C23D70A, %f345;
	ld.global.nc.f32 	%f348, [%rd34+28];
	fma.rn.f32 	%f349, %f348, 0f3C23D70A, %f347;
	ld.global.nc.f32 	%f350, [%rd34+32];
	fma.rn.f32 	%f351, %f350, 0f3C23D70A, %f349;
	ld.global.nc.f32 	%f352, [%rd34+36];
	fma.rn.f32 	%f353, %f352, 0f3C23D70A, %f351;
	ld.global.nc.f32 	%f354, [%rd34+40];
	fma.rn.f32 	%f355, %f354, 0f3C23D70A, %f353;
	ld.global.nc.f32 	%f356, [%rd34+44];
	fma.rn.f32 	%f357, %f356, 0f3C23D70A, %f355;
	ld.global.nc.f32 	%f358, [%rd34+48];
	fma.rn.f32 	%f359, %f358, 0f3C23D70A, %f357;
	ld.global.nc.f32 	%f360, [%rd34+52];
	fma.rn.f32 	%f361, %f360, 0f3C23D70A, %f359;
	ld.global.nc.f32 	%f362, [%rd34+56];
	fma.rn.f32 	%f363, %f362, 0f3C23D70A, %f361;
	ld.global.nc.f32 	%f364, [%rd34+60];
	fma.rn.f32 	%f1310, %f364, 0f3C23D70A, %f363;
	add.s32 	%r340, %r340, 16;
	setp.ne.s32 	%p20, %r340, %r9;
	mov.u32 	%r342, %r9;
	@%p20 bra 	$L__BB1_58;
$L__BB1_59:
	setp.eq.s32 	%p21, %r5, 0;
	@%p21 bra 	$L__BB1_69;
	setp.lt.u32 	%p22, %r6, 7;
	@%p22 bra 	$L__BB1_62;
	add.s32 	%r184, %r342, %r43;
	mul.wide.s32 	%rd35, %r184, 4;
	add.s64 	%rd36, %rd1, %rd35;
	ld.global.nc.f32 	%f366, [%rd36];
	fma.rn.f32 	%f367, %f366, 0f3C23D70A, %f1310;
	ld.global.nc.f32 	%f368, [%rd36+4];
	fma.rn.f32 	%f369, %f368, 0f3C23D70A, %f367;
	ld.global.nc.f32 	%f370, [%rd36+8];
	fma.rn.f32 	%f371, %f370, 0f3C23D70A, %f369;
	ld.global.nc.f32 	%f372, [%rd36+12];
	fma.rn.f32 	%f373, %f372, 0f3C23D70A, %f371;
	ld.global.nc.f32 	%f374, [%rd36+16];
	fma.rn.f32 	%f375, %f374, 0f3C23D70A, %f373;
	ld.global.nc.f32 	%f376, [%rd36+20];
	fma.rn.f32 	%f377, %f376, 0f3C23D70A, %f375;
	ld.global.nc.f32 	%f378, [%rd36+24];
	fma.rn.f32 	%f379, %f378, 0f3C23D70A, %f377;
	ld.global.nc.f32 	%f380, [%rd36+28];
	fma.rn.f32 	%f1310, %f380, 0f3C23D70A, %f379;
	add.s32 	%r342, %r342, 8;
$L__BB1_62:
	setp.eq.s32 	%p23, %r7, 0;
	@%p23 bra 	$L__BB1_69;
	setp.lt.u32 	%p24, %r8, 3;
	@%p24 bra 	$L__BB1_65;
	add.s32 	%r185, %r342, %r43;
	mul.wide.s32 	%rd37, %r185, 4;
	add.s64 	%rd38, %rd1, %rd37;
	ld.global.nc.f32 	%f382, [%rd38];
	fma.rn.f32 	%f383, %f382, 0f3C23D70A, %f1310;
	ld.global.nc.f32 	%f384, [%rd38+4];
	fma.rn.f32 	%f385, %f384, 0f3C23D70A, %f383;
	ld.global.nc.f32 	%f386, [%rd38+8];
	fma.rn.f32 	%f387, %f386, 0f3C23D70A, %f385;
	ld.global.nc.f32 	%f388, [%rd38+12];
	fma.rn.f32 	%f1310, %f388, 0f3C23D70A, %f387;
	add.s32 	%r342, %r342, 4;
$L__BB1_65:
	setp.eq.s32 	%p25, %r10, 0;
	@%p25 bra 	$L__BB1_69;
	setp.eq.s32 	%p26, %r10, 1;
	add.s32 	%r186, %r342, %r43;
	mul.wide.s32 	%rd39, %r186, 4;
	add.s64 	%rd4, %rd1, %rd39;
	ld.global.nc.f32 	%f389, [%rd4];
	fma.rn.f32 	%f1310, %f389, 0f3C23D70A, %f1310;
	@%p26 bra 	$L__BB1_69;
	setp.eq.s32 	%p27, %r10, 2;
	ld.global.nc.f32 	%f390, [%rd4+4];
	fma.rn.f32 	%f1310, %f390, 0f3C23D70A, %f1310;
	@%p27 bra 	$L__BB1_69;
	ld.global.nc.f32 	%f391, [%rd4+8];
	fma.rn.f32 	%f1310, %f391, 0f3C23D70A, %f1310;
$L__BB1_69:
	setp.lt.u32 	%p28, %r4, 15;
	mov.f32 	%f1318, 0f00000000;
	mov.b32 	%r346, 0;
	@%p28 bra 	$L__BB1_72;
	mov.f32 	%f1318, 0f00000000;
	mov.b32 	%r344, 0;
$L__BB1_71:
	.pragma "nounroll";
	add.s32 	%r189, %r344, %r43;
	mul.wide.s32 	%rd40, %r189, 4;
	add.s64 	%rd41, %rd1, %rd40;
	ld.global.nc.f32 	%f395, [%rd41];
	fma.rn.f32 	%f396, %f395, 0f3C23D70A, %f1318;
	ld.global.nc.f32 	%f397, [%rd41+4];
	fma.rn.f32 	%f398, %f397, 0f3C23D70A, %f396;
	ld.global.nc.f32 	%f399, [%rd41+8];
	fma.rn.f32 	%f400, %f399, 0f3C23D70A, %f398;
	ld.global.nc.f32 	%f401, [%rd41+12];
	fma.rn.f32 	%f402, %f401, 0f3C23D70A, %f400;
	ld.global.nc.f32 	%f403, [%rd41+16];
	fma.rn.f32 	%f404, %f403, 0f3C23D70A, %f402;
	ld.global.nc.f32 	%f405, [%rd41+20];
	fma.rn.f32 	%f406, %f405, 0f3C23D70A, %f404;
	ld.global.nc.f32 	%f407, [%rd41+24];
	fma.rn.f32 	%f408, %f407, 0f3C23D70A, %f406;
	ld.global.nc.f32 	%f409, [%rd41+28];
	fma.rn.f32 	%f410, %f409, 0f3C23D70A, %f408;
	ld.global.nc.f32 	%f411, [%rd41+32];
	fma.rn.f32 	%f412, %f411, 0f3C23D70A, %f410;
	ld.global.nc.f32 	%f413, [%rd41+36];
	fma.rn.f32 	%f414, %f413, 0f3C23D70A, %f412;
	ld.global.nc.f32 	%f415, [%rd41+40];
	fma.rn.f32 	%f416, %f415, 0f3C23D70A, %f414;
	ld.global.nc.f32 	%f417, [%rd41+44];
	fma.rn.f32 	%f418, %f417, 0f3C23D70A, %f416;
	ld.global.nc.f32 	%f419, [%rd41+48];
	fma.rn.f32 	%f420, %f419, 0f3C23D70A, %f418;
	ld.global.nc.f32 	%f421, [%rd41+52];
	fma.rn.f32 	%f422, %f421, 0f3C23D70A, %f420;
	ld.global.nc.f32 	%f423, [%rd41+56];
	fma.rn.f32 	%f424, %f423, 0f3C23D70A, %f422;
	ld.global.nc.f32 	%f425, [%rd41+60];
	fma.rn.f32 	%f1318, %f425, 0f3C23D70A, %f424;
	add.s32 	%r344, %r344, 16;
	setp.ne.s32 	%p29, %r344, %r9;
	mov.u32 	%r346, %r9;
	@%p29 bra 	$L__BB1_71;
$L__BB1_72:
	setp.eq.s32 	%p30, %r5, 0;
	@%p30 bra 	$L__BB1_82;
	setp.lt.u32 	%p31, %r6, 7;
	@%p31 bra 	$L__BB1_75;
	add.s32 	%r190, %r346, %r43;
	mul.wide.s32 	%rd42, %r190, 4;
	add.s64 	%rd43, %rd1, %rd42;
	ld.global.nc.f32 	%f427, [%rd43];
	fma.rn.f32 	%f428, %f427, 0f3C23D70A, %f1318;
	ld.global.nc.f32 	%f429, [%rd43+4];
	fma.rn.f32 	%f430, %f429, 0f3C23D70A, %f428;
	ld.global.nc.f32 	%f431, [%rd43+8];
	fma.rn.f32 	%f432, %f431, 0f3C23D70A, %f430;
	ld.global.nc.f32 	%f433, [%rd43+12];
	fma.rn.f32 	%f434, %f433, 0f3C23D70A, %f432;
	ld.global.nc.f32 	%f435, [%rd43+16];
	fma.rn.f32 	%f436, %f435, 0f3C23D70A, %f434;
	ld.global.nc.f32 	%f437, [%rd43+20];
	fma.rn.f32 	%f438, %f437, 0f3C23D70A, %f436;
	ld.global.nc.f32 	%f439, [%rd43+24];
	fma.rn.f32 	%f440, %f439, 0f3C23D70A, %f438;
	ld.global.nc.f32 	%f441, [%rd43+28];
	fma.rn.f32 	%f1318, %f441, 0f3C23D70A, %f440;
	add.s32 	%r346, %r346, 8;
$L__BB1_75:
	setp.eq.s32 	%p32, %r7, 0;
	@%p32 bra 	$L__BB1_82;
	setp.lt.u32 	%p33, %r8, 3;
	@%p33 bra 	$L__BB1_78;
	add.s32 	%r191, %r346, %r43;
	mul.wide.s32 	%rd44, %r191, 4;
	add.s64 	%rd45, %rd1, %rd44;
	ld.global.nc.f32 	%f443, [%rd45];
	fma.rn.f32 	%f444, %f443, 0f3C23D70A, %f1318;
	ld.global.nc.f32 	%f445, [%rd45+4];
	fma.rn.f32 	%f446, %f445, 0f3C23D70A, %f444;
	ld.global.nc.f32 	%f447, [%rd45+8];
	fma.rn.f32 	%f448, %f447, 0f3C23D70A, %f446;
	ld.global.nc.f32 	%f449, [%rd45+12];
	fma.rn.f32 	%f1318, %f449, 0f3C23D70A, %f448;
	add.s32 	%r346, %r346, 4;
$L__BB1_78:
	setp.eq.s32 	%p34, %r10, 0;
	@%p34 bra 	$L__BB1_82;
	setp.eq.s32 	%p35, %r10, 1;
	add.s32 	%r192, %r346, %r43;
	mul.wide.s32 	%rd46, %r192, 4;
	add.s64 	%rd5, %rd1, %rd46;
	ld.global.nc.f32 	%f450, [%rd5];
	fma.rn.f32 	%f1318, %f450, 0f3C23D70A, %f1318;
	@%p35 bra 	$L__BB1_82;
	setp.eq.s32 	%p36, %r10, 2;
	ld.global.nc.f32 	%f451, [%rd5+4];
	fma.rn.f32 	%f1318, %f451, 0f3C23D70A, %f1318;
	@%p36 bra 	$L__BB1_82;
	ld.global.nc.f32 	%f452, [%rd5+8];
	fma.rn.f32 	%f1318, %f452, 0f3C23D70A, %f1318;
$L__BB1_82:
	setp.lt.u32 	%p37, %r4, 15;
	mov.f32 	%f1326, 0f00000000;
	mov.b32 	%r350, 0;
	@%p37 bra 	$L__BB1_85;
	mov.f32 	%f1326, 0f00000000;
	mov.b32 	%r348, 0;
$L__BB1_84:
	.pragma "nounroll";
	add.s32 	%r195, %r348, %r43;
	mul.wide.s32 	%rd47, %r195, 4;
	add.s64 	%rd48, %rd1, %rd47;
	ld.global.nc.f32 	%f456, [%rd48];
	fma.rn.f32 	%f457, %f456, 0f3C23D70A, %f1326;
	ld.global.nc.f32 	%f458, [%rd48+4];
	fma.rn.f32 	%f459, %f458, 0f3C23D70A, %f457;
	ld.global.nc.f32 	%f460, [%rd48+8];
	fma.rn.f32 	%f461, %f460, 0f3C23D70A, %f459;
	ld.global.nc.f32 	%f462, [%rd48+12];
	fma.rn.f32 	%f463, %f462, 0f3C23D70A, %f461;
	ld.global.nc.f32 	%f464, [%rd48+16];
	fma.rn.f32 	%f465, %f464, 0f3C23D70A, %f463;
	ld.global.nc.f32 	%f466, [%rd48+20];
	fma.rn.f32 	%f467, %f466, 0f3C23D70A, %f465;
	ld.global.nc.f32 	%f468, [%rd48+24];
	fma.rn.f32 	%f469, %f468, 0f3C23D70A, %f467;
	ld.global.nc.f32 	%f470, [%rd48+28];
	fma.rn.f32 	%f471, %f470, 0f3C23D70A, %f469;
	ld.global.nc.f32 	%f472, [%rd48+32];
	fma.rn.f32 	%f473, %f472, 0f3C23D70A, %f471;
	ld.global.nc.f32 	%f474, [%rd48+36];
	fma.rn.f32 	%f475, %f474, 0f3C23D70A, %f473;
	ld.global.nc.f32 	%f476, [%rd48+40];
	fma.rn.f32 	%f477, %f476, 0f3C23D70A, %f475;
	ld.global.nc.f32 	%f478, [%rd48+44];
	fma.rn.f32 	%f479, %f478, 0f3C23D70A, %f477;
	ld.global.nc.f32 	%f480, [%rd48+48];
	fma.rn.f32 	%f481, %f480, 0f3C23D70A, %f479;
	ld.global.nc.f32 	%f482, [%rd48+52];
	fma.rn.f32 	%f483, %f482, 0f3C23D70A, %f481;
	ld.global.nc.f32 	%f484, [%rd48+56];
	fma.rn.f32 	%f485, %f484, 0f3C23D70A, %f483;
	ld.global.nc.f32 	%f486, [%rd48+60];
	fma.rn.f32 	%f1326, %f486, 0f3C23D70A, %f485;
	add.s32 	%r348, %r348, 16;
	setp.ne.s32 	%p38, %r348, %r9;
	mov.u32 	%r350, %r9;
	@%p38 bra 	$L__BB1_84;
$L__BB1_85:
	setp.eq.s32 	%p39, %r5, 0;
	@%p39 bra 	$L__BB1_95;
	setp.lt.u32 	%p40, %r6, 7;
	@%p40 bra 	$L__BB1_88;
	add.s32 	%r196, %r350, %r43;
	mul.wide.s32 	%rd49, %r196, 4;
	add.s64 	%rd50, %rd1, %rd49;
	ld.global.nc.f32 	%f488, [%rd50];
	fma.rn.f32 	%f489, %f488, 0f3C23D70A, %f1326;
	ld.global.nc.f32 	%f490, [%rd50+4];
	fma.rn.f32 	%f491, %f490, 0f3C23D70A, %f489;
	ld.global.nc.f32 	%f492, [%rd50+8];
	fma.rn.f32 	%f493, %f492, 0f3C23D70A, %f491;
	ld.global.nc.f32 	%f494, [%rd50+12];
	fma.rn.f32 	%f495, %f494, 0f3C23D70A, %f493;
	ld.global.nc.f32 	%f496, [%rd50+16];
	fma.rn.f32 	%f497, %f496, 0f3C23D70A, %f495;
	ld.global.nc.f32 	%f498, [%rd50+20];
	fma.rn.f32 	%f499, %f498, 0f3C23D70A, %f497;
	ld.global.nc.f32 	%f500, [%rd50+24];
	fma.rn.f32 	%f501, %f500, 0f3C23D70A, %f499;
	ld.global.nc.f32 	%f502, [%rd50+28];
	fma.rn.f32 	%f1326, %f502, 0f3C23D70A, %f501;
	add.s32 	%r350, %r350, 8;
$L__BB1_88:
	setp.eq.s32 	%p41, %r7, 0;
	@%p41 bra 	$L__BB1_95;
	setp.lt.u32 	%p42, %r8, 3;
	@%p42 bra 	$L__BB1_91;
	add.s32 	%r197, %r350, %r43;
	mul.wide.s32 	%rd51, %r197, 4;
	add.s64 	%rd52, %rd1, %rd51;
	ld.global.nc.f32 	%f504, [%rd52];
	fma.rn.f32 	%f505, %f504, 0f3C23D70A, %f1326;
	ld.global.nc.f32 	%f506, [%rd52+4];
	fma.rn.f32 	%f507, %f506, 0f3C23D70A, %f505;
	ld.global.nc.f32 	%f508, [%rd52+8];
	fma.rn.f32 	%f509, %f508, 0f3C23D70A, %f507;
	ld.global.nc.f32 	%f510, [%rd52+12];
	fma.rn.f32 	%f1326, %f510, 0f3C23D70A, %f509;
	add.s32 	%r350, %r350, 4;
$L__BB1_91:
	setp.eq.s32 	%p43, %r10, 0;
	@%p43 bra 	$L__BB1_95;
	setp.eq.s32 	%p44, %r10, 1;
	add.s32 	%r198, %r350, %r43;
	mul.wide.s32 	%rd53, %r198, 4;
	add.s64 	%rd6, %rd1, %rd53;
	ld.global.nc.f32 	%f511, [%rd6];
	fma.rn.f32 	%f1326, %f511, 0f3C23D70A, %f1326;
	@%p44 bra 	$L__BB1_95;
	setp.eq.s32 	%p45, %r10, 2;
	ld.global.nc.f32 	%f512, [%rd6+4];
	fma.rn.f32 	%f1326, %f512, 0f3C23D70A, %f1326;
	@%p45 bra 	$L__BB1_95;
	ld.global.nc.f32 	%f513, [%rd6+8];
	fma.rn.f32 	%f1326, %f513, 0f3C23D70A, %f1326;
$L__BB1_95:
	setp.lt.u32 	%p46, %r4, 15;
	mov.f32 	%f1334, 0f00000000;
	mov.b32 	%r354, 0;
	@%p46 bra 	$L__BB1_98;
	mov.f32 	%f1334, 0f00000000;
	mov.b32 	%r352, 0;
$L__BB1_97:
	.pragma "nounroll";
	add.s32 	%r201, %r352, %r43;
	mul.wide.s32 	%rd54, %r201, 4;
	add.s64 	%rd55, %rd1, %rd54;
	ld.global.nc.f32 	%f517, [%rd55];
	fma.rn.f32 	%f518, %f517, 0f3C23D70A, %f1334;
	ld.global.nc.f32 	%f519, [%rd55+4];
	fma.rn.f32 	%f520, %f519, 0f3C23D70A, %f518;
	ld.global.nc.f32 	%f521, [%rd55+8];
	fma.rn.f32 	%f522, %f521, 0f3C23D70A, %f520;
	ld.global.nc.f32 	%f523, [%rd55+12];
	fma.rn.f32 	%f524, %f523, 0f3C23D70A, %f522;
	ld.global.nc.f32 	%f525, [%rd55+16];
	fma.rn.f32 	%f526, %f525, 0f3C23D70A, %f524;
	ld.global.nc.f32 	%f527, [%rd55+20];
	fma.rn.f32 	%f528, %f527, 0f3C23D70A, %f526;
	ld.global.nc.f32 	%f529, [%rd55+24];
	fma.rn.f32 	%f530, %f529, 0f3C23D70A, %f528;
	ld.global.nc.f32 	%f531, [%rd55+28];
	fma.rn.f32 	%f532, %f531, 0f3C23D70A, %f530;
	ld.global.nc.f32 	%f533, [%rd55+32];
	fma.rn.f32 	%f534, %f533, 0f3C23D70A, %f532;
	ld.global.nc.f32 	%f535, [%rd55+36];
	fma.rn.f32 	%f536, %f535, 0f3C23D70A, %f534;
	ld.global.nc.f32 	%f537, [%rd55+40];
	fma.rn.f32 	%f538, %f537, 0f3C23D70A, %f536;
	ld.global.nc.f32 	%f539, [%rd55+44];
	fma.rn.f32 	%f540, %f539, 0f3C23D70A, %f538;
	ld.global.nc.f32 	%f541, [%rd55+48];
	fma.rn.f32 	%f542, %f541, 0f3C23D70A, %f540;
	ld.global.nc.f32 	%f543, [%rd55+52];
	fma.rn.f32 	%f544, %f543, 0f3C23D70A, %f542;
	ld.global.nc.f32 	%f545, [%rd55+56];
	fma.rn.f32 	%f546, %f545, 0f3C23D70A, %f544;
	ld.global.nc.f32 	%f547, [%rd55+60];
	fma.rn.f32 	%f1334, %f547, 0f3C23D70A, %f546;
	add.s32 	%r352, %r352, 16;
	setp.ne.s32 	%p47, %r352, %r9;
	mov.u32 	%r354, %r9;
	@%p47 bra 	$L__BB1_97;
$L__BB1_98:
	setp.eq.s32 	%p48, %r5, 0;
	@%p48 bra 	$L__BB1_108;
	setp.lt.u32 	%p49, %r6, 7;
	@%p49 bra 	$L__BB1_101;
	add.s32 	%r202, %r354, %r43;
	mul.wide.s32 	%rd56, %r202, 4;
	add.s64 	%rd57, %rd1, %rd56;
	ld.global.nc.f32 	%f549, [%rd57];
	fma.rn.f32 	%f550, %f549, 0f3C23D70A, %f1334;
	ld.global.nc.f32 	%f551, [%rd57+4];
	fma.rn.f32 	%f552, %f551, 0f3C23D70A, %f550;
	ld.global.nc.f32 	%f553, [%rd57+8];
	fma.rn.f32 	%f554, %f553, 0f3C23D70A, %f552;
	ld.global.nc.f32 	%f555, [%rd57+12];
	fma.rn.f32 	%f556, %f555, 0f3C23D70A, %f554;
	ld.global.nc.f32 	%f557, [%rd57+16];
	fma.rn.f32 	%f558, %f557, 0f3C23D70A, %f556;
	ld.global.nc.f32 	%f559, [%rd57+20];
	fma.rn.f32 	%f560, %f559, 0f3C23D70A, %f558;
	ld.global.nc.f32 	%f561, [%rd57+24];
	fma.rn.f32 	%f562, %f561, 0f3C23D70A, %f560;
	ld.global.nc.f32 	%f563, [%rd57+28];
	fma.rn.f32 	%f1334, %f563, 0f3C23D70A, %f562;
	add.s32 	%r354, %r354, 8;
$L__BB1_101:
	setp.eq.s32 	%p50, %r7, 0;
	@%p50 bra 	$L__BB1_108;
	setp.lt.u32 	%p51, %r8, 3;
	@%p51 bra 	$L__BB1_104;
	add.s32 	%r203, %r354, %r43;
	mul.wide.s32 	%rd58, %r203, 4;
	add.s64 	%rd59, %rd1, %rd58;
	ld.global.nc.f32 	%f565, [%rd59];
	fma.rn.f32 	%f566, %f565, 0f3C23D70A, %f1334;
	ld.global.nc.f32 	%f567, [%rd59+4];
	fma.rn.f32 	%f568, %f567, 0f3C23D70A, %f566;
	ld.global.nc.f32 	%f569, [%rd59+8];
	fma.rn.f32 	%f570, %f569, 0f3C23D70A, %f568;
	ld.global.nc.f32 	%f571, [%rd59+12];
	fma.rn.f32 	%f1334, %f571, 0f3C23D70A, %f570;
	add.s32 	%r354, %r354, 4;
$L__BB1_104:
	setp.eq.s32 	%p52, %r10, 0;
	@%p52 bra 	$L__BB1_108;
	setp.eq.s32 	%p53, %r10, 1;
	add.s32 	%r204, %r354, %r43;
	mul.wide.s32 	%rd60, %r204, 4;
	add.s64 	%rd7, %rd1, %rd60;
	ld.global.nc.f32 	%f572, [%rd7];
	fma.rn.f32 	%f1334, %f572, 0f3C23D70A, %f1334;
	@%p53 bra 	$L__BB1_108;
	setp.eq.s32 	%p54, %r10, 2;
	ld.global.nc.f32 	%f573, [%rd7+4];
	fma.rn.f32 	%f1334, %f573, 0f3C23D70A, %f1334;
	@%p54 bra 	$L__BB1_108;
	ld.global.nc.f32 	%f574, [%rd7+8];
	fma.rn.f32 	%f1334, %f574, 0f3C23D70A, %f1334;
$L__BB1_108:
	setp.lt.u32 	%p55, %r4, 15;
	mov.f32 	%f1342, 0f00000000;
	mov.b32 	%r358, 0;
	@%p55 bra 	$L__BB1_111;
	mov.f32 	%f1342, 0f00000000;
	mov.b32 	%r356, 0;
$L__BB1_110:
	.pragma "nounroll";
	add.s32 	%r207, %r356, %r43;
	mul.wide.s32 	%rd61, %r207, 4;
	add.s64 	%rd62, %rd1, %rd61;
	ld.global.nc.f32 	%f578, [%rd62];
	fma.rn.f32 	%f579, %f578, 0f3C23D70A, %f1342;
	ld.global.nc.f32 	%f580, [%rd62+4];
	fma.rn.f32 	%f581, %f580, 0f3C23D70A, %f579;
	ld.global.nc.f32 	%f582, [%rd62+8];
	fma.rn.f32 	%f583, %f582, 0f3C23D70A, %f581;
	ld.global.nc.f32 	%f584, [%rd62+12];
	fma.rn.f32 	%f585, %f584, 0f3C23D70A, %f583;
	ld.global.nc.f32 	%f586, [%rd62+16];
	fma.rn.f32 	%f587, %f586, 0f3C23D70A, %f585;
	ld.global.nc.f32 	%f588, [%rd62+20];
	fma.rn.f32 	%f589, %f588, 0f3C23D70A, %f587;
	ld.global.nc.f32 	%f590, [%rd62+24];
	fma.rn.f32 	%f591, %f590, 0f3C23D70A, %f589;
	ld.global.nc.f32 	%f592, [%rd62+28];
	fma.rn.f32 	%f593, %f592, 0f3C23D70A, %f591;
	ld.global.nc.f32 	%f594, [%rd62+32];
	fma.rn.f32 	%f595, %f594, 0f3C23D70A, %f593;
	ld.global.nc.f32 	%f596, [%rd62+36];
	fma.rn.f32 	%f597, %f596, 0f3C23D70A, %f595;
	ld.global.nc.f32 	%f598, [%rd62+40];
	fma.rn.f32 	%f599, %f598, 0f3C23D70A, %f597;
	ld.global.nc.f32 	%f600, [%rd62+44];
	fma.rn.f32 	%f601, %f600, 0f3C23D70A, %f599;
	ld.global.nc.f32 	%f602, [%rd62+48];
	fma.rn.f32 	%f603, %f602, 0f3C23D70A, %f601;
	ld.global.nc.f32 	%f604, [%rd62+52];
	fma.rn.f32 	%f605, %f604, 0f3C23D70A, %f603;
	ld.global.nc.f32 	%f606, [%rd62+56];
	fma.rn.f32 	%f607, %f606, 0f3C23D70A, %f605;
	ld.global.nc.f32 	%f608, [%rd62+60];
	fma.rn.f32 	%f1342, %f608, 0f3C23D70A, %f607;
	add.s32 	%r356, %r356, 16;
	setp.ne.s32 	%p56, %r356, %r9;
	mov.u32 	%r358, %r9;
	@%p56 bra 	$L__BB1_110;
$L__BB1_111:
	setp.eq.s32 	%p57, %r5, 0;
	@%p57 bra 	$L__BB1_121;
	setp.lt.u32 	%p58, %r6, 7;
	@%p58 bra 	$L__BB1_114;
	add.s32 	%r208, %r358, %r43;
	mul.wide.s32 	%rd63, %r208, 4;
	add.s64 	%rd64, %rd1, %rd63;
	ld.global.nc.f32 	%f610, [%rd64];
	fma.rn.f32 	%f611, %f610, 0f3C23D70A, %f1342;
	ld.global.nc.f32 	%f612, [%rd64+4];
	fma.rn.f32 	%f613, %f612, 0f3C23D70A, %f611;
	ld.global.nc.f32 	%f614, [%rd64+8];
	fma.rn.f32 	%f615, %f614, 0f3C23D70A, %f613;
	ld.global.nc.f32 	%f616, [%rd64+12];
	fma.rn.f32 	%f617, %f616, 0f3C23D70A, %f615;
	ld.global.nc.f32 	%f618, [%rd64+16];
	fma.rn.f32 	%f619, %f618, 0f3C23D70A, %f617;
	ld.global.nc.f32 	%f620, [%rd64+20];
	fma.rn.f32 	%f621, %f620, 0f3C23D70A, %f619;
	ld.global.nc.f32 	%f622, [%rd64+24];
	fma.rn.f32 	%f623, %f622, 0f3C23D70A, %f621;
	ld.global.nc.f32 	%f624, [%rd64+28];
	fma.rn.f32 	%f1342, %f624, 0f3C23D70A, %f623;
	add.s32 	%r358, %r358, 8;
$L__BB1_114:
	setp.eq.s32 	%p59, %r7, 0;
	@%p59 bra 	$L__BB1_121;
	setp.lt.u32 	%p60, %r8, 3;
	@%p60 bra 	$L__BB1_117;
	add.s32 	%r209, %r358, %r43;
	mul.wide.s32 	%rd65, %r209, 4;
	add.s64 	%rd66, %rd1, %rd65;
	ld.global.nc.f32 	%f626, [%rd66];
	fma.rn.f32 	%f627, %f626, 0f3C23D70A, %f1342;
	ld.global.nc.f32 	%f628, [%rd66+4];
	fma.rn.f32 	%f629, %f628, 0f3C23D70A, %f627;
	ld.global.nc.f32 	%f630, [%rd66+8];
	fma.rn.f32 	%f631, %f630, 0f3C23D70A, %f629;
	ld.global.nc.f32 	%f632, [%rd66+12];
	fma.rn.f32 	%f1342, %f632, 0f3C23D70A, %f631;
	add.s32 	%r358, %r358, 4;
$L__BB1_117:
	setp.eq.s32 	%p61, %r10, 0;
	@%p61 bra 	$L__BB1_121;
	setp.eq.s32 	%p62, %r10, 1;
	add.s32 	%r210, %r358, %r43;
	mul.wide.s32 	%rd67, %r210, 4;
	add.s64 	%rd8, %rd1, %rd67;
	ld.global.nc.f32 	%f633, [%rd8];
	fma.rn.f32 	%f1342, %f633, 0f3C23D70A, %f1342;
	@%p62 bra 	$L__BB1_121;
	setp.eq.s32 	%p63, %r10, 2;
	ld.global.nc.f32 	%f634, [%rd8+4];
	fma.rn.f32 	%f1342, %f634, 0f3C23D70A, %f1342;
	@%p63 bra 	$L__BB1_121;
	ld.global.nc.f32 	%f635, [%rd8+8];
	fma.rn.f32 	%f1342, %f635, 0f3C23D70A, %f1342;
$L__BB1_121:
	setp.lt.u32 	%p64, %r4, 15;
	mov.f32 	%f1350, 0f00000000;
	mov.b32 	%r362, 0;
	@%p64 bra 	$L__BB1_124;
	mov.f32 	%f1350, 0f00000000;
	mov.b32 	%r360, 0;
$L__BB1_123:
	.pragma "nounroll";
	add.s32 	%r213, %r360, %r43;
	mul.wide.s32 	%rd68, %r213, 4;
	add.s64 	%rd69, %rd1, %rd68;
	ld.global.nc.f32 	%f639, [%rd69];
	fma.rn.f32 	%f640, %f639, 0f3C23D70A, %f1350;
	ld.global.nc.f32 	%f641, [%rd69+4];
	fma.rn.f32 	%f642, %f641, 0f3C23D70A, %f640;
	ld.global.nc.f32 	%f643, [%rd69+8];
	fma.rn.f32 	%f644, %f643, 0f3C23D70A, %f642;
	ld.global.nc.f32 	%f645, [%rd69+12];
	fma.rn.f32 	%f646, %f645, 0f3C23D70A, %f644;
	ld.global.nc.f32 	%f647, [%rd69+16];
	fma.rn.f32 	%f648, %f647, 0f3C23D70A, %f646;
	ld.global.nc.f32 	%f649, [%rd69+20];
	fma.rn.f32 	%f650, %f649, 0f3C23D70A, %f648;
	ld.global.nc.f32 	%f651, [%rd69+24];
	fma.rn.f32 	%f652, %f651, 0f3C23D70A, %f650;
	ld.global.nc.f32 	%f653, [%rd69+28];
	fma.rn.f32 	%f654, %f653, 0f3C23D70A, %f652;
	ld.global.nc.f32 	%f655, [%rd69+32];
	fma.rn.f32 	%f656, %f655, 0f3C23D70A, %f654;
	ld.global.nc.f32 	%f657, [%rd69+36];
	fma.rn.f32 	%f658, %f657, 0f3C23D70A, %f656;
	ld.global.nc.f32 	%f659, [%rd69+40];
	fma.rn.f32 	%f660, %f659, 0f3C23D70A, %f658;
	ld.global.nc.f32 	%f661, [%rd69+44];
	fma.rn.f32 	%f662, %f661, 0f3C23D70A, %f660;
	ld.global.nc.f32 	%f663, [%rd69+48];
	fma.rn.f32 	%f664, %f663, 0f3C23D70A, %f662;
	ld.global.nc.f32 	%f665, [%rd69+52];
	fma.rn.f32 	%f666, %f665, 0f3C23D70A, %f664;
	ld.global.nc.f32 	%f667, [%rd69+56];
	fma.rn.f32 	%f668, %f667, 0f3C23D70A, %f666;
	ld.global.nc.f32 	%f669, [%rd69+60];
	fma.rn.f32 	%f1350, %f669, 0f3C23D70A, %f668;
	add.s32 	%r360, %r360, 16;
	setp.ne.s32 	%p65, %r360, %r9;
	mov.u32 	%r362, %r9;
	@%p65 bra 	$L__BB1_123;
$L__BB1_124:
	setp.eq.s32 	%p66, %r5, 0;
	@%p66 bra 	$L__BB1_134;
	setp.lt.u32 	%p67, %r6, 7;
	@%p67 bra 	$L__BB1_127;
	add.s32 	%r214, %r362, %r43;
	mul.wide.s32 	%rd70, %r214, 4;
	add.s64 	%rd71, %rd1, %rd70;
	ld.global.nc.f32 	%f671, [%rd71];
	fma.rn.f32 	%f672, %f671, 0f3C23D70A, %f1350;
	ld.global.nc.f32 	%f673, [%rd71+4];
	fma.rn.f32 	%f674, %f673, 0f3C23D70A, %f672;
	ld.global.nc.f32 	%f675, [%rd71+8];
	fma.rn.f32 	%f676, %f675, 0f3C23D70A, %f674;
	ld.global.nc.f32 	%f677, [%rd71+12];
	fma.rn.f32 	%f678, %f677, 0f3C23D70A, %f676;
	ld.global.nc.f32 	%f679, [%rd71+16];
	fma.rn.f32 	%f680, %f679, 0f3C23D70A, %f678;
	ld.global.nc.f32 	%f681, [%rd71+20];
	fma.rn.f32 	%f682, %f681, 0f3C23D70A, %f680;
	ld.global.nc.f32 	%f683, [%rd71+24];
	fma.rn.f32 	%f684, %f683, 0f3C23D70A, %f682;
	ld.global.nc.f32 	%f685, [%rd71+28];
	fma.rn.f32 	%f1350, %f685, 0f3C23D70A, %f684;
	add.s32 	%r362, %r362, 8;
$L__BB1_127:
	setp.eq.s32 	%p68, %r7, 0;
	@%p68 bra 	$L__BB1_134;
	setp.lt.u32 	%p69, %r8, 3;
	@%p69 bra 	$L__BB1_130;
	add.s32 	%r215, %r362, %r43;
	mul.wide.s32 	%rd72, %r215, 4;
	add.s64 	%rd73, %rd1, %rd72;
	ld.global.nc.f32 	%f687, [%rd73];
	fma.rn.f32 	%f688, %f687, 0f3C23D70A, %f1350;
	ld.global.nc.f32 	%f689, [%rd73+4];
	fma.rn.f32 	%f690, %f689, 0f3C23D70A, %f688;
	ld.global.nc.f32 	%f691, [%rd73+8];
	fma.rn.f32 	%f692, %f691, 0f3C23D70A, %f690;
	ld.global.nc.f32 	%f693, [%rd73+12];
	fma.rn.f32 	%f1350, %f693, 0f3C23D70A, %f692;
	add.s32 	%r362, %r362, 4;
$L__BB1_130:
	setp.eq.s32 	%p70, %r10, 0;
	@%p70 bra 	$L__BB1_134;
	setp.eq.s32 	%p71, %r10, 1;
	add.s32 	%r216, %r362, %r43;
	mul.wide.s32 	%rd74, %r216, 4;
	add.s64 	%rd9, %rd1, %rd74;
	ld.global.nc.f32 	%f694, [%rd9];
	fma.rn.f32 	%f1350, %f694, 0f3C23D70A, %f1350;
	@%p71 bra 	$L__BB1_134;
	setp.eq.s32 	%p72, %r10, 2;
	ld.global.nc.f32 	%f695, [%rd9+4];
	fma.rn.f32 	%f1350, %f695, 0f3C23D70A, %f1350;
	@%p72 bra 	$L__BB1_134;
	ld.global.nc.f32 	%f696, [%rd9+8];
	fma.rn.f32 	%f1350, %f696, 0f3C23D70A, %f1350;
$L__BB1_134:
	mov.f32 	%f1358, 0f00000000;
	mov.b32 	%r366, 0;
	@%p64 bra 	$L__BB1_137;
	mov.f32 	%f1358, 0f00000000;
	mov.b32 	%r364, 0;
$L__BB1_136:
	.pragma "nounroll";
	add.s32 	%r219, %r364, %r43;
	mul.wide.s32 	%rd75, %r219, 4;
	add.s64 	%rd76, %rd1, %rd75;
	ld.global.nc.f32 	%f700, [%rd76];
	fma.rn.f32 	%f701, %f700, 0f3C23D70A, %f1358;
	ld.global.nc.f32 	%f702, [%rd76+4];
	fma.rn.f32 	%f703, %f702, 0f3C23D70A, %f701;
	ld.global.nc.f32 	%f704, [%rd76+8];
	fma.rn.f32 	%f705, %f704, 0f3C23D70A, %f703;
	ld.global.nc.f32 	%f706, [%rd76+12];
	fma.rn.f32 	%f707, %f706, 0f3C23D70A, %f705;
	ld.global.nc.f32 	%f708, [%rd76+16];
	fma.rn.f32 	%f709, %f708, 0f3C23D70A, %f707;
	ld.global.nc.f32 	%f710, [%rd76+20];
	fma.rn.f32 	%f711, %f710, 0f3C23D70A, %f709;
	ld.global.nc.f32 	%f712, [%rd76+24];
	fma.rn.f32 	%f713, %f712, 0f3C23D70A, %f711;
	ld.global.nc.f32 	%f714, [%rd76+28];
	fma.rn.f32 	%f715, %f714, 0f3C23D70A, %f713;
	ld.global.nc.f32 	%f716, [%rd76+32];
	fma.rn.f32 	%f717, %f716, 0f3C23D70A, %f715;
	ld.global.nc.f32 	%f718, [%rd76+36];
	fma.rn.f32 	%f719, %f718, 0f3C23D70A, %f717;
	ld.global.nc.f32 	%f720, [%rd76+40];
	fma.rn.f32 	%f721, %f720, 0f3C23D70A, %f719;
	ld.global.nc.f32 	%f722, [%rd76+44];
	fma.rn.f32 	%f723, %f722, 0f3C23D70A, %f721;
	ld.global.nc.f32 	%f724, [%rd76+48];
	fma.rn.f32 	%f725, %f724, 0f3C23D70A, %f723;
	ld.global.nc.f32 	%f726, [%rd76+52];
	fma.rn.f32 	%f727, %f726, 0f3C23D70A, %f725;
	ld.global.nc.f32 	%f728, [%rd76+56];
	fma.rn.f32 	%f729, %f728, 0f3C23D70A, %f727;
	ld.global.nc.f32 	%f730, [%rd76+60];
	fma.rn.f32 	%f1358, %f730, 0f3C23D70A, %f729;
	add.s32 	%r364, %r364, 16;
	setp.ne.s32 	%p74, %r364, %r9;
	mov.u32 	%r366, %r9;
	@%p74 bra 	$L__BB1_136;
$L__BB1_137:
	@%p66 bra 	$L__BB1_147;
	setp.lt.u32 	%p76, %r6, 7;
	@%p76 bra 	$L__BB1_140;
	add.s32 	%r220, %r366, %r43;
	mul.wide.s32 	%rd77, %r220, 4;
	add.s64 	%rd78, %rd1, %rd77;
	ld.global.nc.f32 	%f732, [%rd78];
	fma.rn.f32 	%f733, %f732, 0f3C23D70A, %f1358;
	ld.global.nc.f32 	%f734, [%rd78+4];
	fma.rn.f32 	%f735, %f734, 0f3C23D70A, %f733;
	ld.global.nc.f32 	%f736, [%rd78+8];
	fma.rn.f32 	%f737, %f736, 0f3C23D70A, %f735;
	ld.global.nc.f32 	%f738, [%rd78+12];
	fma.rn.f32 	%f739, %f738, 0f3C23D70A, %f737;
	ld.global.nc.f32 	%f740, [%rd78+16];
	fma.rn.f32 	%f741, %f740, 0f3C23D70A, %f739;
	ld.global.nc.f32 	%f742, [%rd78+20];
	fma.rn.f32 	%f743, %f742, 0f3C23D70A, %f741;
	ld.global.nc.f32 	%f744, [%rd78+24];
	fma.rn.f32 	%f745, %f744, 0f3C23D70A, %f743;
	ld.global.nc.f32 	%f746, [%rd78+28];
	fma.rn.f32 	%f1358, %f746, 0f3C23D70A, %f745;
	add.s32 	%r366, %r366, 8;
$L__BB1_140:
	setp.eq.s32 	%p77, %r7, 0;
	@%p77 bra 	$L__BB1_147;
	setp.lt.u32 	%p78, %r8, 3;
	@%p78 bra 	$L__BB1_143;
	add.s32 	%r221, %r366, %r43;
	mul.wide.s32 	%rd79, %r221, 4;
	add.s64 	%rd80, %rd1, %rd79;
	ld.global.nc.f32 	%f748, [%rd80];
	fma.rn.f32 	%f749, %f748, 0f3C23D70A, %f1358;
	ld.global.nc.f32 	%f750, [%rd80+4];
	fma.rn.f32 	%f751, %f750, 0f3C23D70A, %f749;
	ld.global.nc.f32 	%f752, [%rd80+8];
	fma.rn.f32 	%f753, %f752, 0f3C23D70A, %f751;
	ld.global.nc.f32 	%f754, [%rd80+12];
	fma.rn.f32 	%f1358, %f754, 0f3C23D70A, %f753;
	add.s32 	%r366, %r366, 4;
$L__BB1_143:
	setp.eq.s32 	%p79, %r10, 0;
	@%p79 bra 	$L__BB1_147;
	setp.eq.s32 	%p80, %r10, 1;
	add.s32 	%r222, %r366, %r43;
	mul.wide.s32 	%rd81, %r222, 4;
	add.s64 	%rd10, %rd1, %rd81;
	ld.global.nc.f32 	%f755, [%rd10];
	fma.rn.f32 	%f1358, %f755, 0f3C23D70A, %f1358;
	@%p80 bra 	$L__BB1_147;
	setp.eq.s32 	%p81, %r10, 2;
	ld.global.nc.f32 	%f756, [%rd10+4];
	fma.rn.f32 	%f1358, %f756, 0f3C23D70A, %f1358;
	@%p81 bra 	$L__BB1_147;
	ld.global.nc.f32 	%f757, [%rd10+8];
	fma.rn.f32 	%f1358, %f757, 0f3C23D70A, %f1358;
$L__BB1_147:
	mov.f32 	%f1366, 0f00000000;
	mov.b32 	%r370, 0;
	@%p64 bra 	$L__BB1_150;
	mov.f32 	%f1366, 0f00000000;
	mov.b32 	%r368, 0;
$L__BB1_149:
	.pragma "nounroll";
	add.s32 	%r225, %r368, %r43;
	mul.wide.s32 	%rd82, %r225, 4;
	add.s64 	%rd83, %rd1, %rd82;
	ld.global.nc.f32 	%f761, [%rd83];
	fma.rn.f32 	%f762, %f761, 0f3C23D70A, %f1366;
	ld.global.nc.f32 	%f763, [%rd83+4];
	fma.rn.f32 	%f764, %f763, 0f3C23D70A, %f762;
	ld.global.nc.f32 	%f765, [%rd83+8];
	fma.rn.f32 	%f766, %f765, 0f3C23D70A, %f764;
	ld.global.nc.f32 	%f767, [%rd83+12];
	fma.rn.f32 	%f768, %f767, 0f3C23D70A, %f766;
	ld.global.nc.f32 	%f769, [%rd83+16];
	fma.rn.f32 	%f770, %f769, 0f3C23D70A, %f768;
	ld.global.nc.f32 	%f771, [%rd83+20];
	fma.rn.f32 	%f772, %f771, 0f3C23D70A, %f770;
	ld.global.nc.f32 	%f773, [%rd83+24];
	fma.rn.f32 	%f774, %f773, 0f3C23D70A, %f772;
	ld.global.nc.f32 	%f775, [%rd83+28];
	fma.rn.f32 	%f776, %f775, 0f3C23D70A, %f774;
	ld.global.nc.f32 	%f777, [%rd83+32];
	fma.rn.f32 	%f778, %f777, 0f3C23D70A, %f776;
	ld.global.nc.f32 	%f779, [%rd83+36];
	fma.rn.f32 	%f780, %f779, 0f3C23D70A, %f778;
	ld.global.nc.f32 	%f781, [%rd83+40];
	fma.rn.f32 	%f782, %f781, 0f3C23D70A, %f780;
	ld.global.nc.f32 	%f783, [%rd83+44];
	fma.rn.f32 	%f784, %f783, 0f3C23D70A, %f782;
	ld.global.nc.f32 	%f785, [%rd83+48];
	fma.rn.f32 	%f786, %f785, 0f3C23D70A, %f784;
	ld.global.nc.f32 	%f787, [%rd83+52];
	fma.rn.f32 	%f788, %f787, 0f3C23D70A, %f786;
	ld.global.nc.f32 	%f789, [%rd83+56];
	fma.rn.f32 	%f790, %f789, 0f3C23D70A, %f788;
	ld.global.nc.f32 	%f791, [%rd83+60];
	fma.rn.f32 	%f1366, %f791, 0f3C23D70A, %f790;
	add.s32 	%r368, %r368, 16;
	setp.ne.s32 	%p83, %r368, %r9;
	mov.u32 	%r370, %r9;
	@%p83 bra 	$L__BB1_149;
$L__BB1_150:
	@%p66 bra 	$L__BB1_160;
	setp.lt.u32 	%p85, %r6, 7;
	@%p85 bra 	$L__BB1_153;
	add.s32 	%r226, %r370, %r43;
	mul.wide.s32 	%rd84, %r226, 4;
	add.s64 	%rd85, %rd1, %rd84;
	ld.global.nc.f32 	%f793, [%rd85];
	fma.rn.f32 	%f794, %f793, 0f3C23D70A, %f1366;
	ld.global.nc.f32 	%f795, [%rd85+4];
	fma.rn.f32 	%f796, %f795, 0f3C23D70A, %f794;
	ld.global.nc.f32 	%f797, [%rd85+8];
	fma.rn.f32 	%f798, %f797, 0f3C23D70A, %f796;
	ld.global.nc.f32 	%f799, [%rd85+12];
	fma.rn.f32 	%f800, %f799, 0f3C23D70A, %f798;
	ld.global.nc.f32 	%f801, [%rd85+16];
	fma.rn.f32 	%f802, %f801, 0f3C23D70A, %f800;
	ld.global.nc.f32 	%f803, [%rd85+20];
	fma.rn.f32 	%f804, %f803, 0f3C23D70A, %f802;
	ld.global.nc.f32 	%f805, [%rd85+24];
	fma.rn.f32 	%f806, %f805, 0f3C23D70A, %f804;
	ld.global.nc.f32 	%f807, [%rd85+28];
	fma.rn.f32 	%f1366, %f807, 0f3C23D70A, %f806;
	add.s32 	%r370, %r370, 8;
$L__BB1_153:
	setp.eq.s32 	%p86, %r7, 0;
	@%p86 bra 	$L__BB1_160;
	setp.lt.u32 	%p87, %r8, 3;
	@%p87 bra 	$L__BB1_156;
	add.s32 	%r227, %r370, %r43;
	mul.wide.s32 	%rd86, %r227, 4;
	add.s64 	%rd87, %rd1, %rd86;
	ld.global.nc.f32 	%f809, [%rd87];
	fma.rn.f32 	%f810, %f809, 0f3C23D70A, %f1366;
	ld.global.nc.f32 	%f811, [%rd87+4];
	fma.rn.f32 	%f812, %f811, 0f3C23D70A, %f810;
	ld.global.nc.f32 	%f813, [%rd87+8];
	fma.rn.f32 	%f814, %f813, 0f3C23D70A, %f812;
	ld.global.nc.f32 	%f815, [%rd87+12];
	fma.rn.f32 	%f1366, %f815, 0f3C23D70A, %f814;
	add.s32 	%r370, %r370, 4;
$L__BB1_156:
	setp.eq.s32 	%p88, %r10, 0;
	@%p88 bra 	$L__BB1_160;
	setp.eq.s32 	%p89, %r10, 1;
	add.s32 	%r228, %r370, %r43;
	mul.wide.s32 	%rd88, %r228, 4;
	add.s64 	%rd11, %rd1, %rd88;
	ld.global.nc.f32 	%f816, [%rd11];
	fma.rn.f32 	%f1366, %f816, 0f3C23D70A, %f1366;
	@%p89 bra 	$L__BB1_160;
	setp.eq.s32 	%p90, %r10, 2;
	ld.global.nc.f32 	%f817, [%rd11+4];
	fma.rn.f32 	%f1366, %f817, 0f3C23D70A, %f1366;
	@%p90 bra 	$L__BB1_160;
	ld.global.nc.f32 	%f818, [%rd11+8];
	fma.rn.f32 	%f1366, %f818, 0f3C23D70A, %f1366;
$L__BB1_160:
	mov.f32 	%f1374, 0f00000000;
	mov.b32 	%r374, 0;
	@%p64 bra 	$L__BB1_163;
	mov.f32 	%f1374, 0f00000000;
	mov.b32 	%r372, 0;
$L__BB1_162:
	.pragma "nounroll";
	add.s32 	%r231, %r372, %r43;
	mul.wide.s32 	%rd89, %r231, 4;
	add.s64 	%rd90, %rd1, %rd89;
	ld.global.nc.f32 	%f822, [%rd90];
	fma.rn.f32 	%f823, %f822, 0f3C23D70A, %f1374;
	ld.global.nc.f32 	%f824, [%rd90+4];
	fma.rn.f32 	%f825, %f824, 0f3C23D70A, %f823;
	ld.global.nc.f32 	%f826, [%rd90+8];
	fma.rn.f32 	%f827, %f826, 0f3C23D70A, %f825;
	ld.global.nc.f32 	%f828, [%rd90+12];
	fma.rn.f32 	%f829, %f828, 0f3C23D70A, %f827;
	ld.global.nc.f32 	%f830, [%rd90+16];
	fma.rn.f32 	%f831, %f830, 0f3C23D70A, %f829;
	ld.global.nc.f32 	%f832, [%rd90+20];
	fma.rn.f32 	%f833, %f832, 0f3C23D70A, %f831;
	ld.global.nc.f32 	%f834, [%rd90+24];
	fma.rn.f32 	%f835, %f834, 0f3C23D70A, %f833;
	ld.global.nc.f32 	%f836, [%rd90+28];
	fma.rn.f32 	%f837, %f836, 0f3C23D70A, %f835;
	ld.global.nc.f32 	%f838, [%rd90+32];
	fma.rn.f32 	%f839, %f838, 0f3C23D70A, %f837;
	ld.global.nc.f32 	%f840, [%rd90+36];
	fma.rn.f32 	%f841, %f840, 0f3C23D70A, %f839;
	ld.global.nc.f32 	%f842, [%rd90+40];
	fma.rn.f32 	%f843, %f842, 0f3C23D70A, %f841;
	ld.global.nc.f32 	%f844, [%rd90+44];
	fma.rn.f32 	%f845, %f844, 0f3C23D70A, %f843;
	ld.global.nc.f32 	%f846, [%rd90+48];
	fma.rn.f32 	%f847, %f846, 0f3C23D70A, %f845;
	ld.global.nc.f32 	%f848, [%rd90+52];
	fma.rn.f32 	%f849, %f848, 0f3C23D70A, %f847;
	ld.global.nc.f32 	%f850, [%rd90+56];
	fma.rn.f32 	%f851, %f850, 0f3C23D70A, %f849;
	ld.global.nc.f32 	%f852, [%rd90+60];
	fma.rn.f32 	%f1374, %f852, 0f3C23D70A, %f851;
	add.s32 	%r372, %r372, 16;
	setp.ne.s32 	%p92, %r372, %r9;
	mov.u32 	%r374, %r9;
	@%p92 bra 	$L__BB1_162;
$L__BB1_163:
	@%p66 bra 	$L__BB1_173;
	setp.lt.u32 	%p94, %r6, 7;
	@%p94 bra 	$L__BB1_166;
	add.s32 	%r232, %r374, %r43;
	mul.wide.s32 	%rd91, %r232, 4;
	add.s64 	%rd92, %rd1, %rd91;
	ld.global.nc.f32 	%f854, [%rd92];
	fma.rn.f32 	%f855, %f854, 0f3C23D70A, %f1374;
	ld.global.nc.f32 	%f856, [%rd92+4];
	fma.rn.f32 	%f857, %f856, 0f3C23D70A, %f855;
	ld.global.nc.f32 	%f858, [%rd92+8];
	fma.rn.f32 	%f859, %f858, 0f3C23D70A, %f857;
	ld.global.nc.f32 	%f860, [%rd92+12];
	fma.rn.f32 	%f861, %f860, 0f3C23D70A, %f859;
	ld.global.nc.f32 	%f862, [%rd92+16];
	fma.rn.f32 	%f863, %f862, 0f3C23D70A, %f861;
	ld.global.nc.f32 	%f864, [%rd92+20];
	fma.rn.f32 	%f865, %f864, 0f3C23D70A, %f863;
	ld.global.nc.f32 	%f866, [%rd92+24];
	fma.rn.f32 	%f867, %f866, 0f3C23D70A, %f865;
	ld.global.nc.f32 	%f868, [%rd92+28];
	fma.rn.f32 	%f1374, %f868, 0f3C23D70A, %f867;
	add.s32 	%r374, %r374, 8;
$L__BB1_166:
	setp.eq.s32 	%p95, %r7, 0;
	@%p95 bra 	$L__BB1_173;
	setp.lt.u32 	%p96, %r8, 3;
	@%p96 bra 	$L__BB1_169;
	add.s32 	%r233, %r374, %r43;
	mul.wide.s32 	%rd93, %r233, 4;
	add.s64 	%rd94, %rd1, %rd93;
	ld.global.nc.f32 	%f870, [%rd94];
	fma.rn.f32 	%f871, %f870, 0f3C23D70A, %f1374;
	ld.global.nc.f32 	%f872, [%rd94+4];
	fma.rn.f32 	%f873, %f872, 0f3C23D70A, %f871;
	ld.global.nc.f32 	%f874, [%rd94+8];
	fma.rn.f32 	%f875, %f874, 0f3C23D70A, %f873;
	ld.global.nc.f32 	%f876, [%rd94+12];
	fma.rn.f32 	%f1374, %f876, 0f3C23D70A, %f875;
	add.s32 	%r374, %r374, 4;
$L__BB1_169:
	setp.eq.s32 	%p97, %r10, 0;
	@%p97 bra 	$L__BB1_173;
	setp.eq.s32 	%p98, %r10, 1;
	add.s32 	%r234, %r374, %r43;
	mul.wide.s32 	%rd95, %r234, 4;
	add.s64 	%rd12, %rd1, %rd95;
	ld.global.nc.f32 	%f877, [%rd12];
	fma.rn.f32 	%f1374, %f877, 0f3C23D70A, %f1374;
	@%p98 bra 	$L__BB1_173;
	setp.eq.s32 	%p99, %r10, 2;
	ld.global.nc.f32 	%f878, [%rd12+4];
	fma.rn.f32 	%f1374, %f878, 0f3C23D70A, %f1374;
	@%p99 bra 	$L__BB1_173;
	ld.global.nc.f32 	%f879, [%rd12+8];
	fma.rn.f32 	%f1374, %f879, 0f3C23D70A, %f1374;
$L__BB1_173:
	mov.f32 	%f1382, 0f00000000;
	mov.b32 	%r378, 0;
	@%p64 bra 	$L__BB1_176;
	mov.f32 	%f1382, 0f00000000;
	mov.b32 	%r376, 0;
$L__BB1_175:
	.pragma "nounroll";
	add.s32 	%r237, %r376, %r43;
	mul.wide.s32 	%rd96, %r237, 4;
	add.s64 	%rd97, %rd1, %rd96;
	ld.global.nc.f32 	%f883, [%rd97];
	fma.rn.f32 	%f884, %f883, 0f3C23D70A, %f1382;
	ld.global.nc.f32 	%f885, [%rd97+4];
	fma.rn.f32 	%f886, %f885, 0f3C23D70A, %f884;
	ld.global.nc.f32 	%f887, [%rd97+8];
	fma.rn.f32 	%f888, %f887, 0f3C23D70A, %f886;
	ld.global.nc.f32 	%f889, [%rd97+12];
	fma.rn.f32 	%f890, %f889, 0f3C23D70A, %f888;
	ld.global.nc.f32 	%f891, [%rd97+16];
	fma.rn.f32 	%f892, %f891, 0f3C23D70A, %f890;
	ld.global.nc.f32 	%f893, [%rd97+20];
	fma.rn.f32 	%f894, %f893, 0f3C23D70A, %f892;
	ld.global.nc.f32 	%f895, [%rd97+24];
	fma.rn.f32 	%f896, %f895, 0f3C23D70A, %f894;
	ld.global.nc.f32 	%f897, [%rd97+28];
	fma.rn.f32 	%f898, %f897, 0f3C23D70A, %f896;
	ld.global.nc.f32 	%f899, [%rd97+32];
	fma.rn.f32 	%f900, %f899, 0f3C23D70A, %f898;
	ld.global.nc.f32 	%f901, [%rd97+36];
	fma.rn.f32 	%f902, %f901, 0f3C23D70A, %f900;
	ld.global.nc.f32 	%f903, [%rd97+40];
	fma.rn.f32 	%f904, %f903, 0f3C23D70A, %f902;
	ld.global.nc.f32 	%f905, [%rd97+44];
	fma.rn.f32 	%f906, %f905, 0f3C23D70A, %f904;
	ld.global.nc.f32 	%f907, [%rd97+48];
	fma.rn.f32 	%f908, %f907, 0f3C23D70A, %f906;
	ld.global.nc.f32 	%f909, [%rd97+52];
	fma.rn.f32 	%f910, %f909, 0f3C23D70A, %f908;
	ld.global.nc.f32 	%f911, [%rd97+56];
	fma.rn.f32 	%f912, %f911, 0f3C23D70A, %f910;
	ld.global.nc.f32 	%f913, [%rd97+60];
	fma.rn.f32 	%f1382, %f913, 0f3C23D70A, %f912;
	add.s32 	%r376, %r376, 16;
	setp.ne.s32 	%p101, %r376, %r9;
	mov.u32 	%r378, %r9;
	@%p101 bra 	$L__BB1_175;
$L__BB1_176:
	@%p66 bra 	$L__BB1_186;
	setp.lt.u32 	%p103, %r6, 7;
	@%p103 bra 	$L__BB1_179;
	add.s32 	%r238, %r378, %r43;
	mul.wide.s32 	%rd98, %r238, 4;
	add.s64 	%rd99, %rd1, %rd98;
	ld.global.nc.f32 	%f915, [%rd99];
	fma.rn.f32 	%f916, %f915, 0f3C23D70A, %f1382;
	ld.global.nc.f32 	%f917, [%rd99+4];
	fma.rn.f32 	%f918, %f917, 0f3C23D70A, %f916;
	ld.global.nc.f32 	%f919, [%rd99+8];
	fma.rn.f32 	%f920, %f919, 0f3C23D70A, %f918;
	ld.global.nc.f32 	%f921, [%rd99+12];
	fma.rn.f32 	%f922, %f921, 0f3C23D70A, %f920;
	ld.global.nc.f32 	%f923, [%rd99+16];
	fma.rn.f32 	%f924, %f923, 0f3C23D70A, %f922;
	ld.global.nc.f32 	%f925, [%rd99+20];
	fma.rn.f32 	%f926, %f925, 0f3C23D70A, %f924;
	ld.global.nc.f32 	%f927, [%rd99+24];
	fma.rn.f32 	%f928, %f927, 0f3C23D70A, %f926;
	ld.global.nc.f32 	%f929, [%rd99+28];
	fma.rn.f32 	%f1382, %f929, 0f3C23D70A, %f928;
	add.s32 	%r378, %r378, 8;
$L__BB1_179:
	setp.eq.s32 	%p104, %r7, 0;
	@%p104 bra 	$L__BB1_186;
	setp.lt.u32 	%p105, %r8, 3;
	@%p105 bra 	$L__BB1_182;
	add.s32 	%r239, %r378, %r43;
	mul.wide.s32 	%rd100, %r239, 4;
	add.s64 	%rd101, %rd1, %rd100;
	ld.global.nc.f32 	%f931, [%rd101];
	fma.rn.f32 	%f932, %f931, 0f3C23D70A, %f1382;
	ld.global.nc.f32 	%f933, [%rd101+4];
	fma.rn.f32 	%f934, %f933, 0f3C23D70A, %f932;
	ld.global.nc.f32 	%f935, [%rd101+8];
	fma.rn.f32 	%f936, %f935, 0f3C23D70A, %f934;
	ld.global.nc.f32 	%f937, [%rd101+12];
	fma.rn.f32 	%f1382, %f937, 0f3C23D70A, %f936;
	add.s32 	%r378, %r378, 4;
$L__BB1_182:
	setp.eq.s32 	%p106, %r10, 0;
	@%p106 bra 	$L__BB1_186;
	setp.eq.s32 	%p107, %r10, 1;
	add.s32 	%r240, %r378, %r43;
	mul.wide.s32 	%rd102, %r240, 4;
	add.s64 	%rd13, %rd1, %rd102;
	ld.global.nc.f32 	%f938, [%rd13];
	fma.rn.f32 	%f1382, %f938, 0f3C23D70A, %f1382;
	@%p107 bra 	$L__BB1_186;
	setp.eq.s32 	%p108, %r10, 2;
	ld.global.nc.f32 	%f939, [%rd13+4];
	fma.rn.f32 	%f1382, %f939, 0f3C23D70A, %f1382;
	@%p108 bra 	$L__BB1_186;
	ld.global.nc.f32 	%f940, [%rd13+8];
	fma.rn.f32 	%f1382, %f940, 0f3C23D70A, %f1382;
$L__BB1_186:
	mov.f32 	%f1390, 0f00000000;
	mov.b32 	%r382, 0;
	@%p64 bra 	$L__BB1_189;
	mov.f32 	%f1390, 0f00000000;
	mov.b32 	%r380, 0;
$L__BB1_188:
	.pragma "nounroll";
	add.s32 	%r243, %r380, %r43;
	mul.wide.s32 	%rd103, %r243, 4;
	add.s64 	%rd104, %rd1, %rd103;
	ld.global.nc.f32 	%f944, [%rd104];
	fma.rn.f32 	%f945, %f944, 0f3C23D70A, %f1390;
	ld.global.nc.f32 	%f946, [%rd104+4];
	fma.rn.f32 	%f947, %f946, 0f3C23D70A, %f945;
	ld.global.nc.f32 	%f948, [%rd104+8];
	fma.rn.f32 	%f949, %f948, 0f3C23D70A, %f947;
	ld.global.nc.f32 	%f950, [%rd104+12];
	fma.rn.f32 	%f951, %f950, 0f3C23D70A, %f949;
	ld.global.nc.f32 	%f952, [%rd104+16];
	fma.rn.f32 	%f953, %f952, 0f3C23D70A, %f951;
	ld.global.nc.f32 	%f954, [%rd104+20];
	fma.rn.f32 	%f955, %f954, 0f3C23D70A, %f953;
	ld.global.nc.f32 	%f956, [%rd104+24];
	fma.rn.f32 	%f957, %f956, 0f3C23D70A, %f955;
	ld.global.nc.f32 	%f958, [%rd104+28];
	fma.rn.f32 	%f959, %f958, 0f3C23D70A, %f957;
	ld.global.nc.f32 	%f960, [%rd104+32];
	fma.rn.f32 	%f961, %f960, 0f3C23D70A, %f959;
	ld.global.nc.f32 	%f962, [%rd104+36];
	fma.rn.f32 	%f963, %f962, 0f3C23D70A, %f961;
	ld.global.nc.f32 	%f964, [%rd104+40];
	fma.rn.f32 	%f965, %f964, 0f3C23D70A, %f963;
	ld.global.nc.f32 	%f966, [%rd104+44];
	fma.rn.f32 	%f967, %f966, 0f3C23D70A, %f965;
	ld.global.nc.f32 	%f968, [%rd104+48];
	fma.rn.f32 	%f969, %f968, 0f3C23D70A, %f967;
	ld.global.nc.f32 	%f970, [%rd104+52];
	fma.rn.f32 	%f971, %f970, 0f3C23D70A, %f969;
	ld.global.nc.f32 	%f972, [%rd104+56];
	fma.rn.f32 	%f973, %f972, 0f3C23D70A, %f971;
	ld.global.nc.f32 	%f974, [%rd104+60];
	fma.rn.f32 	%f1390, %f974, 0f3C23D70A, %f973;
	add.s32 	%r380, %r380, 16;
	setp.ne.s32 	%p110, %r380, %r9;
	mov.u32 	%r382, %r9;
	@%p110 bra 	$L__BB1_188;
$L__BB1_189:
	@%p66 bra 	$L__BB1_199;
	setp.lt.u32 	%p112, %r6, 7;
	@%p112 bra 	$L__BB1_192;
	add.s32 	%r244, %r382, %r43;
	mul.wide.s32 	%rd105, %r244, 4;
	add.s64 	%rd106, %rd1, %rd105;
	ld.global.nc.f32 	%f976, [%rd106];
	fma.rn.f32 	%f977, %f976, 0f3C23D70A, %f1390;
	ld.global.nc.f32 	%f978, [%rd106+4];
	fma.rn.f32 	%f979, %f978, 0f3C23D70A, %f977;
	ld.global.nc.f32 	%f980, [%rd106+8];
	fma.rn.f32 	%f981, %f980, 0f3C23D70A, %f979;
	ld.global.nc.f32 	%f982, [%rd106+12];
	fma.rn.f32 	%f983, %f982, 0f3C23D70A, %f981;
	ld.global.nc.f32 	%f984, [%rd106+16];
	fma.rn.f32 	%f985, %f984, 0f3C23D70A, %f983;
	ld.global.nc.f32 	%f986, [%rd106+20];
	fma.rn.f32 	%f987, %f986, 0f3C23D70A, %f985;
	ld.global.nc.f32 	%f988, [%rd106+24];
	fma.rn.f32 	%f989, %f988, 0f3C23D70A, %f987;
	ld.global.nc.f32 	%f990, [%rd106+28];
	fma.rn.f32 	%f1390, %f990, 0f3C23D70A, %f989;
	add.s32 	%r382, %r382, 8;
$L__BB1_192:
	setp.eq.s32 	%p113, %r7, 0;
	@%p113 bra 	$L__BB1_199;
	setp.lt.u32 	%p114, %r8, 3;
	@%p114 bra 	$L__BB1_195;
	add.s32 	%r245, %r382, %r43;
	mul.wide.s32 	%rd107, %r245, 4;
	add.s64 	%rd108, %rd1, %rd107;
	ld.global.nc.f32 	%f992, [%rd108];
	fma.rn.f32 	%f993, %f992, 0f3C23D70A, %f1390;
	ld.global.nc.f32 	%f994, [%rd108+4];
	fma.rn.f32 	%f995, %f994, 0f3C23D70A, %f993;
	ld.global.nc.f32 	%f996, [%rd108+8];
	fma.rn.f32 	%f997, %f996, 0f3C23D70A, %f995;
	ld.global.nc.f32 	%f998, [%rd108+12];
	fma.rn.f32 	%f1390, %f998, 0f3C23D70A, %f997;
	add.s32 	%r382, %r382, 4;
$L__BB1_195:
	setp.eq.s32 	%p115, %r10, 0;
	@%p115 bra 	$L__BB1_199;
	setp.eq.s32 	%p116, %r10, 1;
	add.s32 	%r246, %r382, %r43;
	mul.wide.s32 	%rd109, %r246, 4;
	add.s64 	%rd14, %rd1, %rd109;
	ld.global.nc.f32 	%f999, [%rd14];
	fma.rn.f32 	%f1390, %f999, 0f3C23D70A, %f1390;
	@%p116 bra 	$L__BB1_199;
	setp.eq.s32 	%p117, %r10, 2;
	ld.global.nc.f32 	%f1000, [%rd14+4];
	fma.rn.f32 	%f1390, %f1000, 0f3C23D70A, %f1390;
	@%p117 bra 	$L__BB1_199;
	ld.global.nc.f32 	%f1001, [%rd14+8];
	fma.rn.f32 	%f1390, %f1001, 0f3C23D70A, %f1390;
$L__BB1_199:
	mov.f32 	%f1398, 0f00000000;
	mov.b32 	%r386, 0;
	@%p64 bra 	$L__BB1_202;
	mov.f32 	%f1398, 0f00000000;
	mov.b32 	%r384, 0;
$L__BB1_201:
	.pragma "nounroll";
	add.s32 	%r249, %r384, %r43;
	mul.wide.s32 	%rd110, %r249, 4;
	add.s64 	%rd111, %rd1, %rd110;
	ld.global.nc.f32 	%f1005, [%rd111];
	fma.rn.f32 	%f1006, %f1005, 0f3C23D70A, %f1398;
	ld.global.nc.f32 	%f1007, [%rd111+4];
	fma.rn.f32 	%f1008, %f1007, 0f3C23D70A, %f1006;
	ld.global.nc.f32 	%f1009, [%rd111+8];
	fma.rn.f32 	%f1010, %f1009, 0f3C23D70A, %f1008;
	ld.global.nc.f32 	%f1011, [%rd111+12];
	fma.rn.f32 	%f1012, %f1011, 0f3C23D70A, %f1010;
	ld.global.nc.f32 	%f1013, [%rd111+16];
	fma.rn.f32 	%f1014, %f1013, 0f3C23D70A, %f1012;
	ld.global.nc.f32 	%f1015, [%rd111+20];
	fma.rn.f32 	%f1016, %f1015, 0f3C23D70A, %f1014;
	ld.global.nc.f32 	%f1017, [%rd111+24];
	fma.rn.f32 	%f1018, %f1017, 0f3C23D70A, %f1016;
	ld.global.nc.f32 	%f1019, [%rd111+28];
	fma.rn.f32 	%f1020, %f1019, 0f3C23D70A, %f1018;
	ld.global.nc.f32 	%f1021, [%rd111+32];
	fma.rn.f32 	%f1022, %f1021, 0f3C23D70A, %f1020;
	ld.global.nc.f32 	%f1023, [%rd111+36];
	fma.rn.f32 	%f1024, %f1023, 0f3C23D70A, %f1022;
	ld.global.nc.f32 	%f1025, [%rd111+40];
	fma.rn.f32 	%f1026, %f1025, 0f3C23D70A, %f1024;
	ld.global.nc.f32 	%f1027, [%rd111+44];
	fma.rn.f32 	%f1028, %f1027, 0f3C23D70A, %f1026;
	ld.global.nc.f32 	%f1029, [%rd111+48];
	fma.rn.f32 	%f1030, %f1029, 0f3C23D70A, %f1028;
	ld.global.nc.f32 	%f1031, [%rd111+52];
	fma.rn.f32 	%f1032, %f1031, 0f3C23D70A, %f1030;
	ld.global.nc.f32 	%f1033, [%rd111+56];
	fma.rn.f32 	%f1034, %f1033, 0f3C23D70A, %f1032;
	ld.global.nc.f32 	%f1035, [%rd111+60];
	fma.rn.f32 	%f1398, %f1035, 0f3C23D70A, %f1034;
	add.s32 	%r384, %r384, 16;
	setp.ne.s32 	%p119, %r384, %r9;
	mov.u32 	%r386, %r9;
	@%p119 bra 	$L__BB1_201;
$L__BB1_202:
	@%p66 bra 	$L__BB1_212;
	setp.lt.u32 	%p121, %r6, 7;
	@%p121 bra 	$L__BB1_205;
	add.s32 	%r250, %r386, %r43;
	mul.wide.s32 	%rd112, %r250, 4;
	add.s64 	%rd113, %rd1, %rd112;
	ld.global.nc.f32 	%f1037, [%rd113];
	fma.rn.f32 	%f1038, %f1037, 0f3C23D70A, %f1398;
	ld.global.nc.f32 	%f1039, [%rd113+4];
	fma.rn.f32 	%f1040, %f1039, 0f3C23D70A, %f1038;
	ld.global.nc.f32 	%f1041, [%rd113+8];
	fma.rn.f32 	%f1042, %f1041, 0f3C23D70A, %f1040;
	ld.global.nc.f32 	%f1043, [%rd113+12];
	fma.rn.f32 	%f1044, %f1043, 0f3C23D70A, %f1042;
	ld.global.nc.f32 	%f1045, [%rd113+16];
	fma.rn.f32 	%f1046, %f1045, 0f3C23D70A, %f1044;
	ld.global.nc.f32 	%f1047, [%rd113+20];
	fma.rn.f32 	%f1048, %f1047, 0f3C23D70A, %f1046;
	ld.global.nc.f32 	%f1049, [%rd113+24];
	fma.rn.f32 	%f1050, %f1049, 0f3C23D70A, %f1048;
	ld.global.nc.f32 	%f1051, [%rd113+28];
	fma.rn.f32 	%f1398, %f1051, 0f3C23D70A, %f1050;
	add.s32 	%r386, %r386, 8;
$L__BB1_205:
	setp.eq.s32 	%p122, %r7, 0;
	@%p122 bra 	$L__BB1_212;
	setp.lt.u32 	%p123, %r8, 3;
	@%p123 bra 	$L__BB1_208;
	add.s32 	%r251, %r386, %r43;
	mul.wide.s32 	%rd114, %r251, 4;
	add.s64 	%rd115, %rd1, %rd114;
	ld.global.nc.f32 	%f1053, [%rd115];
	fma.rn.f32 	%f1054, %f1053, 0f3C23D70A, %f1398;
	ld.global.nc.f32 	%f1055, [%rd115+4];
	fma.rn.f32 	%f1056, %f1055, 0f3C23D70A, %f1054;
	ld.global.nc.f32 	%f1057, [%rd115+8];
	fma.rn.f32 	%f1058, %f1057, 0f3C23D70A, %f1056;
	ld.global.nc.f32 	%f1059, [%rd115+12];
	fma.rn.f32 	%f1398, %f1059, 0f3C23D70A, %f1058;
	add.s32 	%r386, %r386, 4;
$L__BB1_208:
	setp.eq.s32 	%p124, %r10, 0;
	@%p124 bra 	$L__BB1_212;
	setp.eq.s32 	%p125, %r10, 1;
	add.s32 	%r252, %r386, %r43;
	mul.wide.s32 	%rd116, %r252, 4;
	add.s64 	%rd15, %rd1, %rd116;
	ld.global.nc.f32 	%f1060, [%rd15];
	fma.rn.f32 	%f1398, %f1060, 0f3C23D70A, %f1398;
	@%p125 bra 	$L__BB1_212;
	setp.eq.s32 	%p126, %r10, 2;
	ld.global.nc.f32 	%f1061, [%rd15+4];
	fma.rn.f32 	%f1398, %f1061, 0f3C23D70A, %f1398;
	@%p126 bra 	$L__BB1_212;
	ld.global.nc.f32 	%f1062, [%rd15+8];
	fma.rn.f32 	%f1398, %f1062, 0f3C23D70A, %f1398;
$L__BB1_212:
	mov.f32 	%f1406, 0f00000000;
	mov.b32 	%r390, 0;
	@%p64 bra 	$L__BB1_215;
	mov.f32 	%f1406, 0f00000000;
	mov.b32 	%r388, 0;
$L__BB1_214:
	.pragma "nounroll";
	add.s32 	%r255, %r388, %r43;
	mul.wide.s32 	%rd117, %r255, 4;
	add.s64 	%rd118, %rd1, %rd117;
	ld.global.nc.f32 	%f1066, [%rd118];
	fma.rn.f32 	%f1067, %f1066, 0f3C23D70A, %f1406;
	ld.global.nc.f32 	%f1068, [%rd118+4];
	fma.rn.f32 	%f1069, %f1068, 0f3C23D70A, %f1067;
	ld.global.nc.f32 	%f1070, [%rd118+8];
	fma.rn.f32 	%f1071, %f1070, 0f3C23D70A, %f1069;
	ld.global.nc.f32 	%f1072, [%rd118+12];
	fma.rn.f32 	%f1073, %f1072, 0f3C23D70A, %f1071;
	ld.global.nc.f32 	%f1074, [%rd118+16];
	fma.rn.f32 	%f1075, %f1074, 0f3C23D70A, %f1073;
	ld.global.nc.f32 	%f1076, [%rd118+20];
	fma.rn.f32 	%f1077, %f1076, 0f3C23D70A, %f1075;
	ld.global.nc.f32 	%f1078, [%rd118+24];
	fma.rn.f32 	%f1079, %f1078, 0f3C23D70A, %f1077;
	ld.global.nc.f32 	%f1080, [%rd118+28];
	fma.rn.f32 	%f1081, %f1080, 0f3C23D70A, %f1079;
	ld.global.nc.f32 	%f1082, [%rd118+32];
	fma.rn.f32 	%f1083, %f1082, 0f3C23D70A, %f1081;
	ld.global.nc.f32 	%f1084, [%rd118+36];
	fma.rn.f32 	%f1085, %f1084, 0f3C23D70A, %f1083;
	ld.global.nc.f32 	%f1086, [%rd118+40];
	fma.rn.f32 	%f1087, %f1086, 0f3C23D70A, %f1085;
	ld.global.nc.f32 	%f1088, [%rd118+44];
	fma.rn.f32 	%f1089, %f1088, 0f3C23D70A, %f1087;
	ld.global.nc.f32 	%f1090, [%rd118+48];
	fma.rn.f32 	%f1091, %f1090, 0f3C23D70A, %f1089;
	ld.global.nc.f32 	%f1092, [%rd118+52];
	fma.rn.f32 	%f1093, %f1092, 0f3C23D70A, %f1091;
	ld.global.nc.f32 	%f1094, [%rd118+56];
	fma.rn.f32 	%f1095, %f1094, 0f3C23D70A, %f1093;
	ld.global.nc.f32 	%f1096, [%rd118+60];
	fma.rn.f32 	%f1406, %f1096, 0f3C23D70A, %f1095;
	add.s32 	%r388, %r388, 16;
	setp.ne.s32 	%p128, %r388, %r9;
	mov.u32 	%r390, %r9;
	@%p128 bra 	$L__BB1_214;
$L__BB1_215:
	@%p66 bra 	$L__BB1_225;
	setp.lt.u32 	%p130, %r6, 7;
	@%p130 bra 	$L__BB1_218;
	add.s32 	%r256, %r390, %r43;
	mul.wide.s32 	%rd119, %r256, 4;
	add.s64 	%rd120, %rd1, %rd119;
	ld.global.nc.f32 	%f1098, [%rd120];
	fma.rn.f32 	%f1099, %f1098, 0f3C23D70A, %f1406;
	ld.global.nc.f32 	%f1100, [%rd120+4];
	fma.rn.f32 	%f1101, %f1100, 0f3C23D70A, %f1099;
	ld.global.nc.f32 	%f1102, [%rd120+8];
	fma.rn.f32 	%f1103, %f1102, 0f3C23D70A, %f1101;
	ld.global.nc.f32 	%f1104, [%rd120+12];
	fma.rn.f32 	%f1105, %f1104, 0f3C23D70A, %f1103;
	ld.global.nc.f32 	%f1106, [%rd120+16];
	fma.rn.f32 	%f1107, %f1106, 0f3C23D70A, %f1105;
	ld.global.nc.f32 	%f1108, [%rd120+20];
	fma.rn.f32 	%f1109, %f1108, 0f3C23D70A, %f1107;
	ld.global.nc.f32 	%f1110, [%rd120+24];
	fma.rn.f32 	%f1111, %f1110, 0f3C23D70A, %f1109;
	ld.global.nc.f32 	%f1112, [%rd120+28];
	fma.rn.f32 	%f1406, %f1112, 0f3C23D70A, %f1111;
	add.s32 	%r390, %r390, 8;
$L__BB1_218:
	setp.eq.s32 	%p131, %r7, 0;
	@%p131 bra 	$L__BB1_225;
	setp.lt.u32 	%p132, %r8, 3;
	@%p132 bra 	$L__BB1_221;
	add.s32 	%r257, %r390, %r43;
	mul.wide.s32 	%rd121, %r257, 4;
	add.s64 	%rd122, %rd1, %rd121;
	ld.global.nc.f32 	%f1114, [%rd122];
	fma.rn.f32 	%f1115, %f1114, 0f3C23D70A, %f1406;
	ld.global.nc.f32 	%f1116, [%rd122+4];
	fma.rn.f32 	%f1117, %f1116, 0f3C23D70A, %f1115;
	ld.global.nc.f32 	%f1118, [%rd122+8];
	fma.rn.f32 	%f1119, %f1118, 0f3C23D70A, %f1117;
	ld.global.nc.f32 	%f1120, [%rd122+12];
	fma.rn.f32 	%f1406, %f1120, 0f3C23D70A, %f1119;
	add.s32 	%r390, %r390, 4;
$L__BB1_221:
	setp.eq.s32 	%p133, %r10, 0;
	@%p133 bra 	$L__BB1_225;
	setp.eq.s32 	%p134, %r10, 1;
	add.s32 	%r258, %r390, %r43;
	mul.wide.s32 	%rd123, %r258, 4;
	add.s64 	%rd16, %rd1, %rd123;
	ld.global.nc.f32 	%f1121, [%rd16];
	fma.rn.f32 	%f1406, %f1121, 0f3C23D70A, %f1406;
	@%p134 bra 	$L__BB1_225;
	setp.eq.s32 	%p135, %r10, 2;
	ld.global.nc.f32 	%f1122, [%rd16+4];
	fma.rn.f32 	%f1406, %f1122, 0f3C23D70A, %f1406;
	@%p135 bra 	$L__BB1_225;
	ld.global.nc.f32 	%f1123, [%rd16+8];
	fma.rn.f32 	%f1406, %f1123, 0f3C23D70A, %f1406;
$L__BB1_225:
	mov.f32 	%f1414, 0f00000000;
	mov.b32 	%r394, 0;
	@%p64 bra 	$L__BB1_228;
	mov.f32 	%f1414, 0f00000000;
	mov.b32 	%r392, 0;
$L__BB1_227:
	.pragma "nounroll";
	add.s32 	%r261, %r392, %r43;
	mul.wide.s32 	%rd124, %r261, 4;
	add.s64 	%rd125, %rd1, %rd124;
	ld.global.nc.f32 	%f1127, [%rd125];
	fma.rn.f32 	%f1128, %f1127, 0f3C23D70A, %f1414;
	ld.global.nc.f32 	%f1129, [%rd125+4];
	fma.rn.f32 	%f1130, %f1129, 0f3C23D70A, %f1128;
	ld.global.nc.f32 	%f1131, [%rd125+8];
	fma.rn.f32 	%f1132, %f1131, 0f3C23D70A, %f1130;
	ld.global.nc.f32 	%f1133, [%rd125+12];
	fma.rn.f32 	%f1134, %f1133, 0f3C23D70A, %f1132;
	ld.global.nc.f32 	%f1135, [%rd125+16];
	fma.rn.f32 	%f1136, %f1135, 0f3C23D70A, %f1134;
	ld.global.nc.f32 	%f1137, [%rd125+20];
	fma.rn.f32 	%f1138, %f1137, 0f3C23D70A, %f1136;
	ld.global.nc.f32 	%f1139, [%rd125+24];
	fma.rn.f32 	%f1140, %f1139, 0f3C23D70A, %f1138;
	ld.global.nc.f32 	%f1141, [%rd125+28];
	fma.rn.f32 	%f1142, %f1141, 0f3C23D70A, %f1140;
	ld.global.nc.f32 	%f1143, [%rd125+32];
	fma.rn.f32 	%f1144, %f1143, 0f3C23D70A, %f1142;
	ld.global.nc.f32 	%f1145, [%rd125+36];
	fma.rn.f32 	%f1146, %f1145, 0f3C23D70A, %f1144;
	ld.global.nc.f32 	%f1147, [%rd125+40];
	fma.rn.f32 	%f1148, %f1147, 0f3C23D70A, %f1146;
	ld.global.nc.f32 	%f1149, [%rd125+44];
	fma.rn.f32 	%f1150, %f1149, 0f3C23D70A, %f1148;
	ld.global.nc.f32 	%f1151, [%rd125+48];
	fma.rn.f32 	%f1152, %f1151, 0f3C23D70A, %f1150;
	ld.global.nc.f32 	%f1153, [%rd125+52];
	fma.rn.f32 	%f1154, %f1153, 0f3C23D70A, %f1152;
	ld.global.nc.f32 	%f1155, [%rd125+56];
	fma.rn.f32 	%f1156, %f1155, 0f3C23D70A, %f1154;
	ld.global.nc.f32 	%f1157, [%rd125+60];
	fma.rn.f32 	%f1414, %f1157, 0f3C23D70A, %f1156;
	add.s32 	%r392, %r392, 16;
	setp.ne.s32 	%p137, %r392, %r9;
	mov.u32 	%r394, %r9;
	@%p137 bra 	$L__BB1_227;
$L__BB1_228:
	@%p66 bra 	$L__BB1_238;
	setp.lt.u32 	%p139, %r6, 7;
	@%p139 bra 	$L__BB1_231;
	add.s32 	%r262, %r394, %r43;
	mul.wide.s32 	%rd126, %r262, 4;
	add.s64 	%rd127, %rd1, %rd126;
	ld.global.nc.f32 	%f1159, [%rd127];
	fma.rn.f32 	%f1160, %f1159, 0f3C23D70A, %f1414;
	ld.global.nc.f32 	%f1161, [%rd127+4];
	fma.rn.f32 	%f1162, %f1161, 0f3C23D70A, %f1160;
	ld.global.nc.f32 	%f1163, [%rd127+8];
	fma.rn.f32 	%f1164, %f1163, 0f3C23D70A, %f1162;
	ld.global.nc.f32 	%f1165, [%rd127+12];
	fma.rn.f32 	%f1166, %f1165, 0f3C23D70A, %f1164;
	ld.global.nc.f32 	%f1167, [%rd127+16];
	fma.rn.f32 	%f1168, %f1167, 0f3C23D70A, %f1166;
	ld.global.nc.f32 	%f1169, [%rd127+20];
	fma.rn.f32 	%f1170, %f1169, 0f3C23D70A, %f1168;
	ld.global.nc.f32 	%f1171, [%rd127+24];
	fma.rn.f32 	%f1172, %f1171, 0f3C23D70A, %f1170;
	ld.global.nc.f32 	%f1173, [%rd127+28];
	fma.rn.f32 	%f1414, %f1173, 0f3C23D70A, %f1172;
	add.s32 	%r394, %r394, 8;
$L__BB1_231:
	setp.eq.s32 	%p140, %r7, 0;
	@%p140 bra 	$L__BB1_238;
	setp.lt.u32 	%p141, %r8, 3;
	@%p141 bra 	$L__BB1_234;
	add.s32 	%r263, %r394, %r43;
	mul.wide.s32 	%rd128, %r263, 4;
	add.s64 	%rd129, %rd1, %rd128;
	ld.global.nc.f32 	%f1175, [%rd129];
	fma.rn.f32 	%f1176, %f1175, 0f3C23D70A, %f1414;
	ld.global.nc.f32 	%f1177, [%rd129+4];
	fma.rn.f32 	%f1178, %f1177, 0f3C23D70A, %f1176;
	ld.global.nc.f32 	%f1179, [%rd129+8];
	fma.rn.f32 	%f1180, %f1179, 0f3C23D70A, %f1178;
	ld.global.nc.f32 	%f1181, [%rd129+12];
	fma.rn.f32 	%f1414, %f1181, 0f3C23D70A, %f1180;
	add.s32 	%r394, %r394, 4;
$L__BB1_234:
	setp.eq.s32 	%p142, %r10, 0;
	@%p142 bra 	$L__BB1_238;
	setp.eq.s32 	%p143, %r10, 1;
	add.s32 	%r264, %r394, %r43;
	mul.wide.s32 	%rd130, %r264, 4;
	add.s64 	%rd17, %rd1, %rd130;
	ld.global.nc.f32 	%f1182, [%rd17];
	fma.rn.f32 	%f1414, %f1182, 0f3C23D70A, %f1414;
	@%p143 bra 	$L__BB1_238;
	setp.eq.s32 	%p144, %r10, 2;
	ld.global.nc.f32 	%f1183, [%rd17+4];
	fma.rn.f32 	%f1414, %f1183, 0f3C23D70A, %f1414;
	@%p144 bra 	$L__BB1_238;
	ld.global.nc.f32 	%f1184, [%rd17+8];
	fma.rn.f32 	%f1414, %f1184, 0f3C23D70A, %f1414;
$L__BB1_238:
	mov.f32 	%f1422, 0f00000000;
	mov.b32 	%r398, 0;
	@%p64 bra 	$L__BB1_241;
	mov.f32 	%f1422, 0f00000000;
	mov.b32 	%r396, 0;
$L__BB1_240:
	.pragma "nounroll";
	add.s32 	%r267, %r396, %r43;
	mul.wide.s32 	%rd131, %r267, 4;
	add.s64 	%rd132, %rd1, %rd131;
	ld.global.nc.f32 	%f1188, [%rd132];
	fma.rn.f32 	%f1189, %f1188, 0f3C23D70A, %f1422;
	ld.global.nc.f32 	%f1190, [%rd132+4];
	fma.rn.f32 	%f1191, %f1190, 0f3C23D70A, %f1189;
	ld.global.nc.f32 	%f1192, [%rd132+8];
	fma.rn.f32 	%f1193, %f1192, 0f3C23D70A, %f1191;
	ld.global.nc.f32 	%f1194, [%rd132+12];
	fma.rn.f32 	%f1195, %f1194, 0f3C23D70A, %f1193;
	ld.global.nc.f32 	%f1196, [%rd132+16];
	fma.rn.f32 	%f1197, %f1196, 0f3C23D70A, %f1195;
	ld.global.nc.f32 	%f1198, [%rd132+20];
	fma.rn.f32 	%f1199, %f1198, 0f3C23D70A, %f1197;
	ld.global.nc.f32 	%f1200, [%rd132+24];
	fma.rn.f32 	%f1201, %f1200, 0f3C23D70A, %f1199;
	ld.global.nc.f32 	%f1202, [%rd132+28];
	fma.rn.f32 	%f1203, %f1202, 0f3C23D70A, %f1201;
	ld.global.nc.f32 	%f1204, [%rd132+32];
	fma.rn.f32 	%f1205, %f1204, 0f3C23D70A, %f1203;
	ld.global.nc.f32 	%f1206, [%rd132+36];
	fma.rn.f32 	%f1207, %f1206, 0f3C23D70A, %f1205;
	ld.global.nc.f32 	%f1208, [%rd132+40];
	fma.rn.f32 	%f1209, %f1208, 0f3C23D70A, %f1207;
	ld.global.nc.f32 	%f1210, [%rd132+44];
	fma.rn.f32 	%f1211, %f1210, 0f3C23D70A, %f1209;
	ld.global.nc.f32 	%f1212, [%rd132+48];
	fma.rn.f32 	%f1213, %f1212, 0f3C23D70A, %f1211;
	ld.global.nc.f32 	%f1214, [%rd132+52];
	fma.rn.f32 	%f1215, %f1214, 0f3C23D70A, %f1213;
	ld.global.nc.f32 	%f1216, [%rd132+56];
	fma.rn.f32 	%f1217, %f1216, 0f3C23D70A, %f1215;
	ld.global.nc.f32 	%f1218, [%rd132+60];
	fma.rn.f32 	%f1422, %f1218, 0f3C23D70A, %f1217;
	add.s32 	%r396, %r396, 16;
	setp.ne.s32 	%p146, %r396, %r9;
	mov.u32 	%r398, %r9;
	@%p146 bra 	$L__BB1_240;
$L__BB1_241:
	@%p66 bra 	$L__BB1_251;
	setp.lt.u32 	%p148, %r6, 7;
	@%p148 bra 	$L__BB1_244;
	add.s32 	%r268, %r398, %r43;
	mul.wide.s32 	%rd133, %r268, 4;
	add.s64 	%rd134, %rd1, %rd133;
	ld.global.nc.f32 	%f1220, [%rd134];
	fma.rn.f32 	%f1221, %f1220, 0f3C23D70A, %f1422;
	ld.global.nc.f32 	%f1222, [%rd134+4];
	fma.rn.f32 	%f1223, %f1222, 0f3C23D70A, %f1221;
	ld.global.nc.f32 	%f1224, [%rd134+8];
	fma.rn.f32 	%f1225, %f1224, 0f3C23D70A, %f1223;
	ld.global.nc.f32 	%f1226, [%rd134+12];
	fma.rn.f32 	%f1227, %f1226, 0f3C23D70A, %f1225;
	ld.global.nc.f32 	%f1228, [%rd134+16];
	fma.rn.f32 	%f1229, %f1228, 0f3C23D70A, %f1227;
	ld.global.nc.f32 	%f1230, [%rd134+20];
	fma.rn.f32 	%f1231, %f1230, 0f3C23D70A, %f1229;
	ld.global.nc.f32 	%f1232, [%rd134+24];
	fma.rn.f32 	%f1233, %f1232, 0f3C23D70A, %f1231;
	ld.global.nc.f32 	%f1234, [%rd134+28];
	fma.rn.f32 	%f1422, %f1234, 0f3C23D70A, %f1233;
	add.s32 	%r398, %r398, 8;
$L__BB1_244:
	setp.eq.s32 	%p149, %r7, 0;
	@%p149 bra 	$L__BB1_251;
	setp.lt.u32 	%p150, %r8, 3;
	@%p150 bra 	$L__BB1_247;
	add.s32 	%r269, %r398, %r43;
	mul.wide.s32 	%rd135, %r269, 4;
	add.s64 	%rd136, %rd1, %rd135;
	ld.global.nc.f32 	%f1236, [%rd136];
	fma.rn.f32 	%f1237, %f1236, 0f3C23D70A, %f1422;
	ld.global.nc.f32 	%f1238, [%rd136+4];
	fma.rn.f32 	%f1239, %f1238, 0f3C23D70A, %f1237;
	ld.global.nc.f32 	%f1240, [%rd136+8];
	fma.rn.f32 	%f1241, %f1240, 0f3C23D70A, %f1239;
	ld.global.nc.f32 	%f1242, [%rd136+12];
	fma.rn.f32 	%f1422, %f1242, 0f3C23D70A, %f1241;
	add.s32 	%r398, %r398, 4;
$L__BB1_247:
	setp.eq.s32 	%p151, %r10, 0;
	@%p151 bra 	$L__BB1_251;
	setp.eq.s32 	%p152, %r10, 1;
	add.s32 	%r270, %r398, %r43;
	mul.wide.s32 	%rd137, %r270, 4;
	add.s64 	%rd18, %rd1, %rd137;
	ld.global.nc.f32 	%f1243, [%rd18];
	fma.rn.f32 	%f1422, %f1243, 0f3C23D70A, %f1422;
	@%p152 bra 	$L__BB1_251;
	setp.eq.s32 	%p153, %r10, 2;
	ld.global.nc.f32 	%f1244, [%rd18+4];
	fma.rn.f32 	%f1422, %f1244, 0f3C23D70A, %f1422;
	@%p153 bra 	$L__BB1_251;
	ld.global.nc.f32 	%f1245, [%rd18+8];
	fma.rn.f32 	%f1422, %f1245, 0f3C23D70A, %f1422;
$L__BB1_251:
	setp.equ.f32 	%p154, %f1429, 0fFF800000;
	selp.s32 	%r153, -1, 0, %p154;
	selp.f32 	%f245, 0fFF800000, %f1429, %p154;
	setp.gt.f32 	%p155, %f1310, %f245;
	mov.b32 	%r309, 1;
	mov.u32 	%r308, %r153;
	mov.f32 	%f1272, %f245;
	mov.f32 	%f1273, %f1310;
	@%p155 bra 	$L__BB1_13;
	bra.uni 	$L__BB1_11;
$L__BB1_252:
	.pragma "nounroll";
	mul.wide.s32 	%rd26, %r338, 4;
	add.s64 	%rd27, %rd1, %rd26;
	ld.global.nc.f32 	%f273, [%rd27];
	fma.rn.f32 	%f274, %f273, 0f3C23D70A, %f1429;
	ld.global.nc.f32 	%f275, [%rd27+4];
	fma.rn.f32 	%f276, %f275, 0f3C23D70A, %f274;
	ld.global.nc.f32 	%f277, [%rd27+8];
	fma.rn.f32 	%f278, %f277, 0f3C23D70A, %f276;
	ld.global.nc.f32 	%f279, [%rd27+12];
	fma.rn.f32 	%f280, %f279, 0f3C23D70A, %f278;
	ld.global.nc.f32 	%f281, [%rd27+16];
	fma.rn.f32 	%f282, %f281, 0f3C23D70A, %f280;
	ld.global.nc.f32 	%f283, [%rd27+20];
	fma.rn.f32 	%f284, %f283, 0f3C23D70A, %f282;
	ld.global.nc.f32 	%f285, [%rd27+24];
	fma.rn.f32 	%f286, %f285, 0f3C23D70A, %f284;
	ld.global.nc.f32 	%f287, [%rd27+28];
	fma.rn.f32 	%f288, %f287, 0f3C23D70A, %f286;
	ld.global.nc.f32 	%f289, [%rd27+32];
	fma.rn.f32 	%f290, %f289, 0f3C23D70A, %f288;
	ld.global.nc.f32 	%f291, [%rd27+36];
	fma.rn.f32 	%f292, %f291, 0f3C23D70A, %f290;
	ld.global.nc.f32 	%f293, [%rd27+40];
	fma.rn.f32 	%f294, %f293, 0f3C23D70A, %f292;
	ld.global.nc.f32 	%f295, [%rd27+44];
	fma.rn.f32 	%f296, %f295, 0f3C23D70A, %f294;
	ld.global.nc.f32 	%f297, [%rd27+48];
	fma.rn.f32 	%f298, %f297, 0f3C23D70A, %f296;
	ld.global.nc.f32 	%f299, [%rd27+52];
	fma.rn.f32 	%f300, %f299, 0f3C23D70A, %f298;
	ld.global.nc.f32 	%f301, [%rd27+56];
	fma.rn.f32 	%f302, %f301, 0f3C23D70A, %f300;
	ld.global.nc.f32 	%f303, [%rd27+60];
	fma.rn.f32 	%f1429, %f303, 0f3C23D70A, %f302;
	add.s32 	%r339, %r339, 16;
	add.s32 	%r338, %r338, 16;
	setp.eq.s32 	%p11, %r339, 0;
	mov.u32 	%r401, %r9;
	@%p11 bra 	$L__BB1_253;
	bra.uni 	$L__BB1_252;
$L__BB1_253:
	setp.eq.s32 	%p12, %r5, 0;
	@%p12 bra 	$L__BB1_263;
	setp.lt.u32 	%p13, %r6, 7;
	@%p13 bra 	$L__BB1_256;
	add.s32 	%r178, %r401, %r43;
	mul.wide.s32 	%rd28, %r178, 4;
	add.s64 	%rd29, %rd1, %rd28;
	ld.global.nc.f32 	%f305, [%rd29];
	fma.rn.f32 	%f306, %f305, 0f3C23D70A, %f1429;
	ld.global.nc.f32 	%f307, [%rd29+4];
	fma.rn.f32 	%f308, %f307, 0f3C23D70A, %f306;
	ld.global.nc.f32 	%f309, [%rd29+8];
	fma.rn.f32 	%f310, %f309, 0f3C23D70A, %f308;
	ld.global.nc.f32 	%f311, [%rd29+12];
	fma.rn.f32 	%f312, %f311, 0f3C23D70A, %f310;
	ld.global.nc.f32 	%f313, [%rd29+16];
	fma.rn.f32 	%f314, %f313, 0f3C23D70A, %f312;
	ld.global.nc.f32 	%f315, [%rd29+20];
	fma.rn.f32 	%f316, %f315, 0f3C23D70A, %f314;
	ld.global.nc.f32 	%f317, [%rd29+24];
	fma.rn.f32 	%f318, %f317, 0f3C23D70A, %f316;
	ld.global.nc.f32 	%f319, [%rd29+28];
	fma.rn.f32 	%f1429, %f319, 0f3C23D70A, %f318;
	add.s32 	%r401, %r401, 8;
$L__BB1_256:
	setp.eq.s32 	%p14, %r7, 0;
	@%p14 bra 	$L__BB1_263;
	setp.lt.u32 	%p15, %r8, 3;
	@%p15 bra 	$L__BB1_259;
	add.s32 	%r179, %r401, %r43;
	mul.wide.s32 	%rd30, %r179, 4;
	add.s64 	%rd31, %rd1, %rd30;
	ld.global.nc.f32 	%f321, [%rd31];
	fma.rn.f32 	%f322, %f321, 0f3C23D70A, %f1429;
	ld.global.nc.f32 	%f323, [%rd31+4];
	fma.rn.f32 	%f324, %f323, 0f3C23D70A, %f322;
	ld.global.nc.f32 	%f325, [%rd31+8];
	fma.rn.f32 	%f326, %f325, 0f3C23D70A, %f324;
	ld.global.nc.f32 	%f327, [%rd31+12];
	fma.rn.f32 	%f1429, %f327, 0f3C23D70A, %f326;
	add.s32 	%r401, %r401, 4;
$L__BB1_259:
	setp.eq.s32 	%p16, %r10, 0;
	@%p16 bra 	$L__BB1_263;
	setp.eq.s32 	%p17, %r10, 1;
	add.s32 	%r180, %r401, %r43;
	mul.wide.s32 	%rd32, %r180, 4;
	add.s64 	%rd19, %rd1, %rd32;
	ld.global.nc.f32 	%f328, [%rd19];
	fma.rn.f32 	%f1429, %f328, 0f3C23D70A, %f1429;
	@%p17 bra 	$L__BB1_263;
	setp.eq.s32 	%p18, %r10, 2;
	ld.global.nc.f32 	%f329, [%rd19+4];
	fma.rn.f32 	%f1429, %f329, 0f3C23D70A, %f1429;
	@%p18 bra 	$L__BB1_263;
	ld.global.nc.f32 	%f330, [%rd19+8];
	fma.rn.f32 	%f1429, %f330, 0f3C23D70A, %f1429;
$L__BB1_263:
	setp.lt.u32 	%p19, %r4, 15;
	mov.f32 	%f1310, 0f00000000;
	mov.b32 	%r342, 0;
	@%p19 bra 	$L__BB1_59;
	bra.uni 	$L__BB1_57;

}
	// .globl	_Z32intellect3_expert_forward_kernelPKfPKiS0_Pfiiii
.visible .entry _Z32intellect3_expert_forward_kernelPKfPKiS0_Pfiiii(
	.param .u64 .ptr .align 1 _Z32intellect3_expert_forward_kernelPKfPKiS0_Pfiiii_param_0,
	.param .u64 .ptr .align 1 _Z32intellect3_expert_forward_kernelPKfPKiS0_Pfiiii_param_1,
	.param .u64 .ptr .align 1 _Z32intellect3_expert_forward_kernelPKfPKiS0_Pfiiii_param_2,
	.param .u64 .ptr .align 1 _Z32intellect3_expert_forward_kernelPKfPKiS0_Pfiiii_param_3,
	.param .u32 _Z32intellect3_expert_forward_kernelPKfPKiS0_Pfiiii_param_4,
	.param .u32 _Z32intellect3_expert_forward_kernelPKfPKiS0_Pfiiii_param_5,
	.param .u32 _Z32intellect3_expert_forward_kernelPKfPKiS0_Pfiiii_param_6,
	.param .u32 _Z32intellect3_expert_forward_kernelPKfPKiS0_Pfiiii_param_7
)
{
	.local .align 4 .b8 	__local_depot2[28];
	.reg .b64 	%SP;
	.reg .b64 	%SPL;
	.reg .pred 	%p<18>;
	.reg .b32 	%r<66>;
	.reg .b32 	%f<33>;
	.reg .b64 	%rd<42>;
	.reg .b64 	%fd<3>;

	mov.u64 	%SPL, __local_depot2;
	ld.param.u64 	%rd16, [_Z32intellect3_expert_forward_kernelPKfPKiS0_Pfiiii_param_0];
	ld.param.u64 	%rd17, [_Z32intellect3_expert_forward_kernelPKfPKiS0_Pfiiii_param_1];
	ld.param.u64 	%rd19, [_Z32intellect3_expert_forward_kernelPKfPKiS0_Pfiiii_param_3];
	ld.param.u32 	%r25, [_Z32intellect3_expert_forward_kernelPKfPKiS0_Pfiiii_param_4];
	ld.param.u32 	%r26, [_Z32intellect3_expert_forward_kernelPKfPKiS0_Pfiiii_param_5];
	ld.param.u32 	%r27, [_Z32intellect3_expert_forward_kernelPKfPKiS0_Pfiiii_param_6];
	ld.param.u32 	%r28, [_Z32intellect3_expert_forward_kernelPKfPKiS0_Pfiiii_param_7];
	add.u64 	%rd1, %SPL, 0;
	mov.u32 	%r29, %ctaid.x;
	mov.u32 	%r1, %ntid.x;
	mov.u32 	%r30, %tid.x;
	mad.lo.s32 	%r60, %r29, %r1, %r30;
	mul.lo.s32 	%r3, %r26, %r25;
	setp.ge.s32 	%p1, %r60, %r3;
	@%p1 bra 	$L__BB2_17;
	setp.lt.s32 	%p2, %r27, 1;
	@%p2 bra 	$L__BB2_17;
	mov.u32 	%r31, %nctaid.x;
	mul.lo.s32 	%r4, %r31, %r1;
	cvta.to.global.u64 	%rd2, %rd17;
	cvta.to.global.u64 	%rd3, %rd16;
	cvta.to.global.u64 	%rd4, %rd19;
	mov.u64 	%rd27, __cudart_i2opi_f;
$L__BB2_3:
	setp.gt.s32 	%p3, %r26, -1;
	div.s32 	%r32, %r60, %r26;
	setp.lt.s32 	%p4, %r32, %r25;
	and.pred  	%p5, %p3, %p4;
	@%p5 bra 	$L__BB2_4;
	bra.uni 	$L__BB2_16;
$L__BB2_4:
	shl.b32 	%r33, %r60, 1;
	cvt.s64.s32 	%rd38, %r33;
	mul.wide.s32 	%rd21, %r33, 4;
	add.s64 	%rd15, %rd2, %rd21;
	ld.global.nc.u32 	%r34, [%rd15];
	setp.eq.s32 	%p6, %r34, %r28;
	@%p6 bra 	$L__BB2_6;
	cvt.u32.u64 	%r35, %rd38;
	add.s32 	%r36, %r35, 1;
	cvt.s64.s32 	%rd38, %r36;
	ld.global.nc.u32 	%r37, [%rd15+4];
	setp.ne.s32 	%p7, %r37, %r28;
	@%p7 bra 	$L__BB2_16;
$L__BB2_6:
	ld.param.u64 	%rd37, [_Z32intellect3_expert_forward_kernelPKfPKiS0_Pfiiii_param_2];
	cvta.to.global.u64 	%rd22, %rd37;
	shl.b64 	%rd23, %rd38, 2;
	add.s64 	%rd24, %rd22, %rd23;
	ld.global.nc.f32 	%f1, [%rd24];
	mul.lo.s32 	%r6, %r60, %r27;
	mov.b32 	%r61, 0;
$L__BB2_7:
	add.s32 	%r8, %r61, %r6;
	mul.wide.s32 	%rd25, %r8, 4;
	add.s64 	%rd26, %rd3, %rd25;
	ld.global.nc.f32 	%f2, [%rd26];
	mul.f32 	%f8, %f2, 0f3F22F983;
	cvt.rni.s32.f32 	%r65, %f8;
	cvt.rn.f32.s32 	%f9, %r65;
	fma.rn.f32 	%f10, %f9, 0fBFC90FDA, %f2;
	fma.rn.f32 	%f11, %f9, 0fB3A22168, %f10;
	fma.rn.f32 	%f32, %f9, 0fA7C234C5, %f11;
	abs.f32 	%f4, %f2;
	setp.ltu.f32 	%p8, %f4, 0f47CE4780;
	@%p8 bra 	$L__BB2_15;
	setp.eq.f32 	%p9, %f4, 0f7F800000;
	@%p9 bra 	$L__BB2_14;
	mov.b32 	%r10, %f2;
	shl.b32 	%r40, %r10, 8;
	or.b32  	%r11, %r40, -2147483648;
	mov.b64 	%rd41, 0;
	mov.b32 	%r62, 0;
	mov.u64 	%rd39, %rd27;
	mov.u64 	%rd40, %rd1;
$L__BB2_10:
	.pragma "nounroll";
	ld.global.nc.u32 	%r41, [%rd39];
	mad.wide.u32 	%rd29, %r41, %r11, %rd41;
	shr.u64 	%rd41, %rd29, 32;
	st.local.u32 	[%rd40], %rd29;
	add.s32 	%r62, %r62, 1;
	add.s64 	%rd40, %rd40, 4;
	add.s64 	%rd39, %rd39, 4;
	setp.ne.s32 	%p10, %r62, 6;
	@%p10 bra 	$L__BB2_10;
	shr.u32 	%r42, %r10, 23;
	st.local.u32 	[%rd1+24], %rd41;
	and.b32  	%r14, %r42, 31;
	and.b32  	%r43, %r42, 224;
	add.s32 	%r44, %r43, -128;
	shr.u32 	%r45, %r44, 5;
	mul.wide.u32 	%rd30, %r45, 4;
	sub.s64 	%rd13, %rd1, %rd30;
	ld.local.u32 	%r63, [%rd13+24];
	ld.local.u32 	%r64, [%rd13+20];
	setp.eq.s32 	%p11, %r14, 0;
	@%p11 bra 	$L__BB2_13;
	shf.l.wrap.b32 	%r63, %r64, %r63, %r14;
	ld.local.u32 	%r46, [%rd13+16];
	shf.l.wrap.b32 	%r64, %r46, %r64, %r14;
$L__BB2_13:
	shr.u32 	%r47, %r63, 30;
	shf.l.wrap.b32 	%r48, %r64, %r63, 2;
	shl.b32 	%r49, %r64, 2;
	shr.u32 	%r50, %r48, 31;
	add.s32 	%r51, %r50, %r47;
	neg.s32 	%r52, %r51;
	setp.lt.s32 	%p12, %r10, 0;
	selp.b32 	%r65, %r52, %r51, %p12;
	xor.b32  	%r53, %r48, %r10;
	shr.s32 	%r54, %r48, 31;
	xor.b32  	%r55, %r54, %r48;
	xor.b32  	%r56, %r54, %r49;
	cvt.u64.u32 	%rd31, %r55;
	shl.b64 	%rd32, %rd31, 32;
	cvt.u64.u32 	%rd33, %r56;
	or.b64  	%rd34, %rd32, %rd33;
	cvt.rn.f64.s64 	%fd1, %rd34;
	mul.f64 	%fd2, %fd1, 0d3BF921FB54442D19;
	cvt.rn.f32.f64 	%f12, %fd2;
	neg.f32 	%f13, %f12;
	setp.lt.s32 	%p13, %r53, 0;
	selp.f32 	%f32, %f13, %f12, %p13;
	bra.uni 	$L__BB2_15;
$L__BB2_14:
	mov.f32 	%f14, 0f00000000;
	mul.rn.f32 	%f32, %f2, %f14;
	mov.b32 	%r65, 0;
$L__BB2_15:
	mul.rn.f32 	%f15, %f32, %f32;
	and.b32  	%r58, %r65, 1;
	setp.eq.b32 	%p14, %r58, 1;
	selp.f32 	%f16, 0f3F800000, %f32, %p14;
	fma.rn.f32 	%f17, %f15, %f16, 0f00000000;
	fma.rn.f32 	%f18, %f15, 0f37CBAC00, 0fBAB607ED;
	selp.f32 	%f19, %f18, 0fB94D4153, %p14;
	selp.f32 	%f20, 0f3D2AAABB, 0f3C0885E4, %p14;
	fma.rn.f32 	%f21, %f19, %f15, %f20;
	selp.f32 	%f22, 0fBEFFFFFF, 0fBE2AAAA8, %p14;
	fma.rn.f32 	%f23, %f21, %f15, %f22;
	fma.rn.f32 	%f24, %f23, %f17, %f16;
	and.b32  	%r59, %r65, 2;
	setp.eq.s32 	%p15, %r59, 0;
	mov.f32 	%f25, 0f00000000;
	sub.f32 	%f26, %f25, %f24;
	selp.f32 	%f27, %f24, %f26, %p15;
	mul.f32 	%f28, %f27, 0f3DCCCCCD;
	fma.rn.f32 	%f29, %f2, 0f3F000000, %f28;
	mul.wide.s32 	%rd35, %r8, 4;
	add.s64 	%rd36, %rd4, %rd35;
	ld.global.f32 	%f30, [%rd36];
	fma.rn.f32 	%f31, %f1, %f29, %f30;
	st.global.f32 	[%rd36], %f31;
	add.s32 	%r61, %r61, 1;
	setp.ne.s32 	%p16, %r61, %r27;
	@%p16 bra 	$L__BB2_7;
$L__BB2_16:
	add.s32 	%r60, %r60, %r4;
	setp.lt.s32 	%p17, %r60, %r3;
	@%p17 bra 	$L__BB2_3;
$L__BB2_17:
	ret;

}
	// .globl	_Z16glm4_rope_kernelPfS_PKfiiii
.visible .entry _Z16glm4_rope_kernelPfS_PKfiiii(
	.param .u64 .ptr .align 1 _Z16glm4_rope_kernelPfS_PKfiiii_param_0,
	.param .u64 .ptr .align 1 _Z16glm4_rope_kernelPfS_PKfiiii_param_1,
	.param .u64 .ptr .align 1 _Z16glm4_rope_kernelPfS_PKfiiii_param_2,
	.param .u32 _Z16glm4_rope_kernelPfS_PKfiiii_param_3,
	.param .u32 _Z16glm4_rope_kernelPfS_PKfiiii_param_4,
	.param .u32 _Z16glm4_rope_kernelPfS_PKfiiii_param_5,
	.param .u32 _Z16glm4_rope_kernelPfS_PKfiiii_param_6
)
{
	.local .align 4 .b8 	__local_depot3[28];
	.reg .b64 	%SP;
	.reg .b64 	%SPL;
	.reg .pred 	%p<22>;
	.reg .b32 	%r<117>;
	.reg .b32 	%f<57>;
	.reg .b64 	%rd<53>;
	.reg .b64 	%fd<5>;

	mov.u64 	%SPL, __local_depot3;
	ld.param.u32 	%r42, [_Z16glm4_rope_kernelPfS_PKfiiii_param_3];
	ld.param.u32 	%r39, [_Z16glm4_rope_kernelPfS_PKfiiii_param_4];
	ld.param.u32 	%r40, [_Z16glm4_rope_kernelPfS_PKfiiii_param_5];
	ld.param.u32 	%r41, [_Z16glm4_rope_kernelPfS_PKfiiii_param_6];
	add.u64 	%rd1, %SPL, 0;
	add.u64 	%rd2, %SPL, 0;
	mov.u32 	%r43, %ctaid.x;
	mov.u32 	%r1, %ntid.x;
	mov.u32 	%r44, %tid.x;
	mad.lo.s32 	%r108, %r43, %r1, %r44;
	mul.lo.s32 	%r45, %r39, %r42;
	mul.lo.s32 	%r46, %r45, %r40;
	mul.lo.s32 	%r3, %r46, %r41;
	setp.ge.s32 	%p1, %r108, %r3;
	@%p1 bra 	$L__BB3_23;
	mul.lo.s32 	%r47, %r40, %r39;
	mul.lo.s32 	%r4, %r47, %r41;
	mul.lo.s32 	%r5, %r41, %r40;
	shr.u32 	%r48, %r41, 31;
	add.s32 	%r49, %r41, %r48;
	shr.s32 	%r6, %r49, 1;
	mov.u32 	%r50, %nctaid.x;
	mul.lo.s32 	%r7, %r50, %r1;
$L__BB3_2:
	rem.s32 	%r51, %r108, %r4;
	div.s32 	%r9, %r51, %r5;
	mul.lo.s32 	%r52, %r9, %r5;
	sub.s32 	%r10, %r51, %r52;
	rem.s32 	%r11, %r10, %r41;
	setp.gt.s32 	%p2, %r11, 63;
	@%p2 bra 	$L__BB3_22;
	ld.param.u64 	%rd48, [_Z16glm4_rope_kernelPfS_PKfiiii_param_2];
	shr.u32 	%r53, %r11, 31;
	add.s32 	%r54, %r11, %r53;
	shl.b32 	%r55, %r9, 6;
	and.b32  	%r56, %r54, -2;
	add.s32 	%r57, %r55, %r56;
	cvta.to.global.u64 	%rd19, %rd48;
	mul.wide.s32 	%rd20, %r57, 4;
	add.s64 	%rd21, %rd19, %rd20;
	ld.global.nc.f32 	%f1, [%rd21];
	mul.f32 	%f12, %f1, 0f3F22F983;
	cvt.rni.s32.f32 	%r116, %f12;
	cvt.rn.f32.s32 	%f13, %r116;
	fma.rn.f32 	%f14, %f13, 0fBFC90FDA, %f1;
	fma.rn.f32 	%f15, %f13, 0fB3A22168, %f14;
	fma.rn.f32 	%f56, %f13, 0fA7C234C5, %f15;
	abs.f32 	%f3, %f1;
	setp.ltu.f32 	%p3, %f3, 0f47CE4780;
	mov.u32 	%r112, %r116;
	mov.f32 	%f55, %f56;
	@%p3 bra 	$L__BB3_11;
	setp.neu.f32 	%p4, %f3, 0f7F800000;
	@%p4 bra 	$L__BB3_6;
	mov.f32 	%f18, 0f00000000;
	mul.rn.f32 	%f55, %f1, %f18;
	mov.b32 	%r112, 0;
	bra.uni 	$L__BB3_11;
$L__BB3_6:
	mov.b32 	%r13, %f1;
	mov.b64 	%rd51, 0;
	mov.b32 	%r109, 0;
	mov.u64 	%rd49, __cudart_i2opi_f;
	mov.u64 	%rd50, %rd2;
$L__BB3_7:
	.pragma "nounroll";
	ld.global.nc.u32 	%r59, [%rd49];
	shl.b32 	%r60, %r13, 8;
	or.b32  	%r61, %r60, -2147483648;
	mad.wide.u32 	%rd24, %r59, %r61, %rd51;
	shr.u64 	%rd51, %rd24, 32;
	st.local.u32 	[%rd50], %rd24;
	add.s32 	%r109, %r109, 1;
	add.s64 	%rd50, %rd50, 4;
	add.s64 	%rd49, %rd49, 4;
	setp.ne.s32 	%p5, %r109, 6;
	@%p5 bra 	$L__BB3_7;
	shr.u32 	%r62, %r13, 23;
	st.local.u32 	[%rd2+24], %rd51;
	and.b32  	%r16, %r62, 31;
	and.b32  	%r63, %r62, 224;
	add.s32 	%r64, %r63, -128;
	shr.u32 	%r65, %r64, 5;
	mul.wide.u32 	%rd25, %r65, 4;
	sub.s64 	%rd9, %rd2, %rd25;
	ld.local.u32 	%r110, [%rd9+24];
	ld.local.u32 	%r111, [%rd9+20];
	setp.eq.s32 	%p6, %r16, 0;
	@%p6 bra 	$L__BB3_10;
	shf.l.wrap.b32 	%r110, %r111, %r110, %r16;
	ld.local.u32 	%r66, [%rd9+16];
	shf.l.wrap.b32 	%r111, %r66, %r111, %r16;
$L__BB3_10:
	shr.u32 	%r67, %r110, 30;
	shf.l.wrap.b32 	%r68, %r111, %r110, 2;
	shl.b32 	%r69, %r111, 2;
	shr.u32 	%r70, %r68, 31;
	add.s32 	%r71, %r70, %r67;
	neg.s32 	%r72, %r71;
	setp.lt.s32 	%p7, %r13, 0;
	selp.b32 	%r112, %r72, %r71, %p7;
	xor.b32  	%r73, %r68, %r13;
	shr.s32 	%r74, %r68, 31;
	xor.b32  	%r75, %r74, %r68;
	xor.b32  	%r76, %r74, %r69;
	cvt.u64.u32 	%rd26, %r75;
	shl.b64 	%rd27, %rd26, 32;
	cvt.u64.u32 	%rd28, %r76;
	or.b64  	%rd29, %rd27, %rd28;
	cvt.rn.f64.s64 	%fd1, %rd29;
	mul.f64 	%fd2, %fd1, 0d3BF921FB54442D19;
	cvt.rn.f32.f64 	%f16, %fd2;
	neg.f32 	%f17, %f16;
	setp.lt.s32 	%p8, %r73, 0;
	selp.f32 	%f55, %f17, %f16, %p8;
$L__BB3_11:
	setp.ltu.f32 	%p9, %f3, 0f47CE4780;
	add.s32 	%r78, %r112, 1;
	mul.rn.f32 	%f19, %f55, %f55;
	and.b32  	%r79, %r112, 1;
	setp.eq.b32 	%p10, %r79, 1;
	selp.f32 	%f20, %f55, 0f3F800000, %p10;
	fma.rn.f32 	%f21, %f19, %f20, 0f00000000;
	fma.rn.f32 	%f22, %f19, 0f37CBAC00, 0fBAB607ED;
	selp.f32 	%f23, 0fB94D4153, %f22, %p10;
	selp.f32 	%f24, 0f3C0885E4, 0f3D2AAABB, %p10;
	fma.rn.f32 	%f25, %f23, %f19, %f24;
	selp.f32 	%f26, 0fBE2AAAA8, 0fBEFFFFFF, %p10;
	fma.rn.f32 	%f27, %f25, %f19, %f26;
	fma.rn.f32 	%f28, %f27, %f21, %f20;
	and.b32  	%r80, %r78, 2;
	setp.eq.s32 	%p11, %r80, 0;
	mov.f32 	%f29, 0f00000000;
	sub.f32 	%f30, %f29, %f28;
	selp.f32 	%f7, %f28, %f30, %p11;
	@%p9 bra 	$L__BB3_19;
	setp.neu.f32 	%p12, %f3, 0f7F800000;
	@%p12 bra 	$L__BB3_14;
	mov.f32 	%f33, 0f00000000;
	mul.rn.f32 	%f56, %f1, %f33;
	mov.b32 	%r116, 0;
	bra.uni 	$L__BB3_19;
$L__BB3_14:
	mov.b32 	%r25, %f1;
	mov.b64 	%rd52, 0;
	mov.b32 	%r113, 0;
$L__BB3_15:
	.pragma "nounroll";
	mul.wide.u32 	%rd31, %r113, 4;
	mov.u64 	%rd32, __cudart_i2opi_f;
	add.s64 	%rd33, %rd32, %rd31;
	ld.global.nc.u32 	%r82, [%rd33];
	shl.b32 	%r83, %r25, 8;
	or.b32  	%r84, %r83, -2147483648;
	mad.wide.u32 	%rd34, %r82, %r84, %rd52;
	shr.u64 	%rd52, %rd34, 32;
	add.s64 	%rd35, %rd1, %rd31;
	st.local.u32 	[%rd35], %rd34;
	add.s32 	%r113, %r113, 1;
	setp.ne.s32 	%p13, %r113, 6;
	@%p13 bra 	$L__BB3_15;
	shr.u32 	%r85, %r25, 23;
	st.local.u32 	[%rd1+24], %rd52;
	and.b32  	%r28, %r85, 31;
	and.b32  	%r86, %r85, 224;
	add.s32 	%r87, %r86, -128;
	shr.u32 	%r88, %r87, 5;
	mul.wide.u32 	%rd36, %r88, 4;
	sub.s64 	%rd12, %rd1, %rd36;
	ld.local.u32 	%r114, [%rd12+24];
	ld.local.u32 	%r115, [%rd12+20];
	setp.eq.s32 	%p14, %r28, 0;
	@%p14 bra 	$L__BB3_18;
	shf.l.wrap.b32 	%r114, %r115, %r114, %r28;
	ld.local.u32 	%r89, [%rd12+16];
	shf.l.wrap.b32 	%r115, %r89, %r115, %r28;
$L__BB3_18:
	shr.u32 	%r90, %r114, 30;
	shf.l.wrap.b32 	%r91, %r115, %r114, 2;
	shl.b32 	%r92, %r115, 2;
	shr.u32 	%r93, %r91, 31;
	add.s32 	%r94, %r93, %r90;
	neg.s32 	%r95, %r94;
	setp.lt.s32 	%p15, %r25, 0;
	selp.b32 	%r116, %r95, %r94, %p15;
	xor.b32  	%r96, %r91, %r25;
	shr.s32 	%r97, %r91, 31;
	xor.b32  	%r98, %r97, %r91;
	xor.b32  	%r99, %r97, %r92;
	cvt.u64.u32 	%rd37, %r98;
	shl.b64 	%rd38, %rd37, 32;
	cvt.u64.u32 	%rd39, %r99;
	or.b64  	%rd40, %rd38, %rd39;
	cvt.rn.f64.s64 	%fd3, %rd40;
	mul.f64 	%fd4, %fd3, 0d3BF921FB54442D19;
	cvt.rn.f32.f64 	%f31, %fd4;
	neg.f32 	%f32, %f31;
	setp.lt.s32 	%p16, %r96, 0;
	selp.f32 	%f56, %f32, %f31, %p16;
$L__BB3_19:
	ld.param.u64 	%rd47, [_Z16glm4_rope_kernelPfS_PKfiiii_param_1];
	ld.param.u64 	%rd46, [_Z16glm4_rope_kernelPfS_PKfiiii_param_0];
	mul.rn.f32 	%f34, %f56, %f56;
	and.b32  	%r101, %r116, 1;
	setp.eq.b32 	%p17, %r101, 1;
	selp.f32 	%f35, 0f3F800000, %f56, %p17;
	fma.rn.f32 	%f36, %f34, %f35, 0f00000000;
	fma.rn.f32 	%f37, %f34, 0f37CBAC00, 0fBAB607ED;
	selp.f32 	%f38, %f37, 0fB94D4153, %p17;
	selp.f32 	%f39, 0f3D2AAABB, 0f3C0885E4, %p17;
	fma.rn.f32 	%f40, %f38, %f34, %f39;
	selp.f32 	%f41, 0fBEFFFFFF, 0fBE2AAAA8, %p17;
	fma.rn.f32 	%f42, %f40, %f34, %f41;
	fma.rn.f32 	%f43, %f42, %f36, %f35;
	and.b32  	%r102, %r116, 2;
	setp.eq.s32 	%p18, %r102, 0;
	mov.f32 	%f44, 0f00000000;
	sub.f32 	%f45, %f44, %f43;
	selp.f32 	%f11, %f43, %f45, %p18;
	setp.lt.s32 	%p19, %r11, %r6;
	selp.b64 	%rd41, %rd46, %rd47, %p19;
	cvta.to.global.u64 	%rd13, %rd41;
	div.s32 	%r103, %r108, %r4;
	mad.lo.s32 	%r104, %r103, %r39, %r9;
	div.s32 	%r105, %r10, %r41;
	mad.lo.s32 	%r106, %r104, %r40, %r105;
	mad.lo.s32 	%r37, %r106, %r41, %r11;
	and.b32  	%r107, %r11, 1;
	setp.eq.b32 	%p20, %r107, 1;
	@%p20 bra 	$L__BB3_21;
	mul.wide.s32 	%rd44, %r37, 4;
	add.s64 	%rd45, %rd13, %rd44;
	ld.global.f32 	%f51, [%rd45];
	ld.global.f32 	%f52, [%rd45+4];
	mul.f32 	%f53, %f11, %f52;
	fma.rn.f32 	%f54, %f7, %f51, %f53;
	st.global.f32 	[%rd45], %f54;
	bra.uni 	$L__BB3_22;
$L__BB3_21:
	mul.wide.s32 	%rd42, %r37, 4;
	add.s64 	%rd43, %rd13, %rd42;
	ld.global.f32 	%f46, [%rd43+-4];
	ld.global.f32 	%f47, [%rd43];
	mul.f32 	%f48, %f7, %f47;
	mul.f32 	%f49, %f11, %f46;
	sub.f32 	%f50, %f48, %f49;
	st.global.f32 	[%rd43], %f50;
$L__BB3_22:
	add.s32 	%r108, %r108, %r7;
	setp.lt.s32 	%p21, %r108, %r3;
	@%p21 bra 	$L__BB3_2;
$L__BB3_23:
	ret;

}
	// .globl	_Z29optimize_memory_layout_kernelPfii
.visible .entry _Z29optimize_memory_layout_kernelPfii(
	.param .u64 .ptr .align 1 _Z29optimize_memory_layout_kernelPfii_param_0,
	.param .u32 _Z29optimize_memory_layout_kernelPfii_param_1,
	.param .u32 _Z29optimize_memory_layout_kernelPfii_param_2
)
{
	.reg .pred 	%p<5>;
	.reg .b16 	%rs<2>;
	.reg .b32 	%r<13>;
	.reg .b32 	%f<5>;
	.reg .b64 	%rd<5>;

	ld.param.u64 	%rd2, [_Z29optimize_memory_layout_kernelPfii_param_0];
	ld.param.u32 	%r6, [_Z29optimize_memory_layout_kernelPfii_param_1];
	ld.param.u32 	%r7, [_Z29optimize_memory_layout_kernelPfii_param_2];
	mov.u32 	%r8, %ctaid.x;
	mov.u32 	%r1, %ntid.x;
	mov.u32 	%r9, %tid.x;
	mad.lo.s32 	%r12, %r8, %r1, %r9;
	setp.ge.s32 	%p1, %r12, %r6;
	setp.ne.s32 	%p2, %r7, 4;
	or.pred  	%p3, %p1, %p2;
	@%p3 bra 	$L__BB4_3;
	mov.u32 	%r10, %nctaid.x;
	mul.lo.s32 	%r3, %r10, %r1;
	cvta.to.global.u64 	%rd1, %rd2;
$L__BB4_2:
	mul.wide.s32 	%rd3, %r12, 4;
	add.s64 	%rd4, %rd1, %rd3;
	ld.global.f32 	%f1, [%rd4];
	mul.f32 	%f2, %f1, 0f42FE0000;
	cvt.rni.s32.f32 	%r11, %f2;
	cvt.s8.s32 	%rs1, %r11;
	cvt.rn.f32.s16 	%f3, %rs1;
	div.rn.f32 	%f4, %f3, 0f42FE0000;
	st.global.f32 	[%rd4], %f4;
	add.s32 	%r12, %r12, %r3;
	setp.lt.s32 	%p4, %r12, %r6;
	@%p4 bra 	$L__BB4_2;
$L__BB4_3:
	ret;

}


// ===== COMPILED SASS (sm_100) =====

	.target	sm_100

	.elftype	@"ET_EXEC"


//--------------------- .note.nv.tkinfo           --------------------------
	.section	.note.nv.tkinfo,"",@"SHT_NOTE"
	.sectionflags	@"SHF_NOTE_NV_TKINFO"
	.tkinfo
        /*0018*/ 	.word	0x00000002
        /*0030*/ 	.string	""
        /*0030*/ 	.string	"ptxas"
        /*0030*/ 	.string	"Cuda compilation tools, release 13.0, V13.0.88"
        /*0030*/ 	.string	"Build cuda_13.0.r13.0/compiler.36424714_0"
        /*0030*/ 	.string	"-arch sm_100 -m 64 "



//--------------------- .note.nv.cuinfo           --------------------------
	.section	.note.nv.cuinfo,"",@"SHT_NOTE"
	.sectionflags	@"SHF_NOTE_NV_CUINFO"
        /*0018*/ 	.short	0x0002
        /*001a*/ 	.short	0x0064
        /*001c*/ 	.short	0x0082
	.zero		2


//--------------------- .nv.info                  --------------------------
	.section	.nv.info,"",@"SHT_CUDA_INFO"
	.align	4


	//----- nvinfo : EIATTR_REGCOUNT
	.align		4
        /*0000*/ 	.byte	0x04, 0x2f
        /*0002*/ 	.short	(.L_12 - .L_11)
	.align		4
.L_11:
        /*0004*/ 	.word	index@(_Z29glm4_attention_forward_kernelPKfS0_S0_S0_Pfiiii)
        /*0008*/ 	.word	0x0000001f


	//----- nvinfo : EIATTR_FRAME_SIZE
	.align		4
.L_12:
        /*000c*/ 	.byte	0x04, 0x11
        /*000e*/ 	.short	(.L_14 - .L_13)
	.align		4
.L_13:
        /*0010*/ 	.word	index@($__internal_3_$__cuda_sm3x_div_rn_noftz_f32_slowpath)
        /*0014*/ 	.word	0x00000000


	//----- nvinfo : EIATTR_FRAME_SIZE
	.align		4
.L_14:
        /*0018*/ 	.byte	0x04, 0x11
        /*001a*/ 	.short	(.L_16 - .L_15)
	.align		4
.L_15:
        /*001c*/ 	.word	index@($__internal_2_$__cuda_sm20_sqrt_rn_f32_slowpath)
        /*0020*/ 	.word	0x00000000


	//----- nvinfo : EIATTR_FRAME_SIZE
	.align		4
.L_16:
        /*0024*/ 	.byte	0x04, 0x11
        /*0026*/ 	.short	(.L_18 - .L_17)
	.align		4
.L_17:
        /*0028*/ 	.word	index@(_Z29glm4_attention_forward_kernelPKfS0_S0_S0_Pfiiii)
        /*002c*/ 	.word	0x00000000


	//----- nvinfo : EIATTR_REGCOUNT
	.align		4
.L_18:
        /*0030*/ 	.byte	0x04, 0x2f
        /*0032*/ 	.short	(.L_20 - .L_19)
	.align		4
.L_19:
        /*0034*/ 	.word	index@(_Z29intellect3_moe_routing_kernelPKfPfPiiii)
        /*0038*/ 	.word	0x00000020


	//----- nvinfo : EIATTR_FRAME_SIZE
	.align		4
.L_20:
        /*003c*/ 	.byte	0x04, 0x11
        /*003e*/ 	.short	(.L_22 - .L_21)
	.align		4
.L_21:
        /*0040*/ 	.word	index@($__internal_1_$__cuda_sm3x_div_rn_noftz_f32_slowpath)
        /*0044*/ 	.word	0x00000000


	//----- nvinfo : EIATTR_FRAME_SIZE
	.align		4
.L_22:
        /*0048*/ 	.byte	0x04, 0x11
        /*004a*/ 	.short	(.L_24 - .L_23)
	.align		4
.L_23:
        /*004c*/ 	.word	index@(_Z29intellect3_moe_routing_kernelPKfPfPiiii)
        /*0050*/ 	.word	0x00000000


	//----- nvinfo : EIATTR_REGCOUNT
	.align		4
.L_24:
        /*0054*/ 	.byte	0x04, 0x2f
        /*0056*/ 	.short	(.L_26 - .L_25)
	.align		4
.L_25:
        /*0058*/ 	.word	index@(_Z32intellect3_expert_forward_kernelPKfPKiS0_Pfiiii)
        /*005c*/ 	.word	0x0000001a


	//----- nvinfo : EIATTR_FRAME_SIZE
	.align		4
.L_26:
        /*0060*/ 	.byte	0x04, 0x11
        /*0062*/ 	.short	(.L_28 - .L_27)
	.align		4
.L_27:
        /*0064*/ 	.word	index@(_Z32intellect3_expert_forward_kernelPKfPKiS0_Pfiiii)
        /*0068*/ 	.word	0x00000000


	//----- nvinfo : EIATTR_REGCOUNT
	.align		4
.L_28:
        /*006c*/ 	.byte	0x04, 0x2f
        /*006e*/ 	.short	(.L_30 - .L_29)
	.align		4
.L_29:
        /*0070*/ 	.word	index@(_Z16glm4_rope_kernelPfS_PKfiiii)
        /*0074*/ 	.word	0x0000001d


	//----- nvinfo : EIATTR_FRAME_SIZE
	.align		4
.L_30:
        /*0078*/ 	.byte	0x04, 0x11
        /*007a*/ 	.short	(.L_32 - .L_31)
	.align		4
.L_31:
        /*007c*/ 	.word	index@(_Z16glm4_rope_kernelPfS_PKfiiii)
        /*0080*/ 	.word	0x00000000


	//----- nvinfo : EIATTR_REGCOUNT
	.align		4
.L_32:
        /*0084*/ 	.byte	0x04, 0x2f
        /*0086*/ 	.short	(.L_34 - .L_33)
	.align		4
.L_33:
        /*0088*/ 	.word	index@(_Z29optimize_memory_layout_kernelPfii)
        /*008c*/ 	.word	0x00000012


	//----- nvinfo : EIATTR_FRAME_SIZE
	.align		4
.L_34:
        /*0090*/ 	.byte	0x04, 0x11
        /*0092*/ 	.short	(.L_36 - .L_35)
	.align		4
.L_35:
        /*0094*/ 	.word	index@($__internal_0_$__cuda_sm3x_div_rn_noftz_f32_slowpath)
        /*0098*/ 	.word	0x00000000


	//----- nvinfo : EIATTR_FRAME_SIZE
	.align		4
.L_36:
        /*009c*/ 	.byte	0x04, 0x11
        /*009e*/ 	.short	(.L_38 - .L_37)
	.align		4
.L_37:
        /*00a0*/ 	.word	index@(_Z29optimize_memory_layout_kernelPfii)
        /*00a4*/ 	.word	0x00000000


	//----- nvinfo : EIATTR_MIN_STACK_SIZE
	.align		4
.L_38:
        /*00a8*/ 	.byte	0x04, 0x12
        /*00aa*/ 	.short	(.L_40 - .L_39)
	.align		4
.L_39:
        /*00ac*/ 	.word	index@(_Z29optimize_memory_layout_kernelPfii)
        /*00b0*/ 	.word	0x00000000


	//----- nvinfo : EIATTR_MIN_STACK_SIZE
	.align		4
.L_40:
        /*00b4*/ 	.byte	0x04, 0x12
        /*00b6*/ 	.short	(.L_42 - .L_41)
	.align		4
.L_41:
        /*00b8*/ 	.word	index@(_Z16glm4_rope_kernelPfS_PKfiiii)
        /*00bc*/ 	.word	0x00000000


	//----- nvinfo : EIATTR_MIN_STACK_SIZE
	.align		4
.L_42:
        /*00c0*/ 	.byte	0x04, 0x12
        /*00c2*/ 	.short	(.L_44 - .L_43)
	.align		4
.L_43:
        /*00c4*/ 	.word	index@(_Z32intellect3_expert_forward_kernelPKfPKiS0_Pfiiii)
        /*00c8*/ 	.word	0x00000000


	//----- nvinfo : EIATTR_MIN_STACK_SIZE
	.align		4
.L_44:
        /*00cc*/ 	.byte	0x04, 0x12
        /*00ce*/ 	.short	(.L_46 - .L_45)
	.align		4
.L_45:
        /*00d0*/ 	.word	index@(_Z29intellect3_moe_routing_kernelPKfPfPiiii)
        /*00d4*/ 	.word	0x00000000


	//----- nvinfo : EIATTR_MIN_STACK_SIZE
	.align		4
.L_46:
        /*00d8*/ 	.byte	0x04, 0x12
        /*00da*/ 	.short	(.L_48 - .L_47)
	.align		4
.L_47:
        /*00dc*/ 	.word	index@(_Z29glm4_attention_forward_kernelPKfS0_S0_S0_Pfiiii)
        /*00e0*/ 	.word	0x00000000
.L_48:


//--------------------- .nv.compat                --------------------------
	.section	.nv.compat,"",@"SHT_CUDA_COMPAT_INFO"
	.align	4
        /*0000*/ 	.byte	0x02, 0x09, 0x00, 0x00, 0x02, 0x02, 0x01, 0x00, 0x02, 0x05, 0x05, 0x00, 0x03, 0x07, 0x01, 0x01
        /*0010*/ 	.byte	0x02, 0x03, 0x00, 0x00, 0x02, 0x06, 0x01, 0x00, 0x04, 0x0b, 0x08, 0x00, 0x01, 0x00, 0x00, 0x00
        /*0020*/ 	.byte	0x00, 0x00, 0x00, 0x00


//--------------------- .nv.info._Z29optimize_memory_layout_kernelPfii --------------------------
	.section	.nv.info._Z29optimize_memory_layout_kernelPfii,"",@"SHT_CUDA_INFO"
	.sectionflags	@""
	.align	4


	//----- nvinfo : EIATTR_CUDA_API_VERSION
	.align		4
        /*0000*/ 	.byte	0x04, 0x37
        /*0002*/ 	.short	(.L_50 - .L_49)
.L_49:
        /*0004*/ 	.word	0x00000082


	//----- nvinfo : EIATTR_KPARAM_INFO
	.align		4
.L_50:
        /*0008*/ 	.byte	0x04, 0x17
        /*000a*/ 	.short	(.L_52 - .L_51)
.L_51:
        /*000c*/ 	.word	0x00000000
        /*0010*/ 	.short	0x0002
        /*0012*/ 	.short	0x000c
        /*0014*/ 	.byte	0x00, 0xf0, 0x11, 0x00


	//----- nvinfo : EIATTR_KPARAM_INFO
	.align		4
.L_52:
        /*0018*/ 	.byte	0x04, 0x17
        /*001a*/ 	.short	(.L_54 - .L_53)
.L_53:
        /*001c*/ 	.word	0x00000000
        /*0020*/ 	.short	0x0001
        /*0022*/ 	.short	0x0008
        /*0024*/ 	.byte	0x00, 0xf0, 0x11, 0x00


	//----- nvinfo : EIATTR_KPARAM_INFO
	.align		4
.L_54:
        /*0028*/ 	.byte	0x04, 0x17
        /*002a*/ 	.short	(.L_56 - .L_55)
.L_55:
        /*002c*/ 	.word	0x00000000
        /*0030*/ 	.short	0x0000
        /*0032*/ 	.short	0x0000
        /*0034*/ 	.byte	0x00, 0xf5, 0x21, 0x00


	//----- nvinfo : EIATTR_SPARSE_MMA_MASK
	.align		4
.L_56:
        /*0038*/ 	.byte	0x03, 0x50
        /*003a*/ 	.short	0x0000


	//----- nvinfo : EIATTR_MAXREG_COUNT
	.align		4
        /*003c*/ 	.byte	0x03, 0x1b
        /*003e*/ 	.short	0x00ff


	//----- nvinfo : EIATTR_MERCURY_ISA_VERSION
	.align		4
        /*0040*/ 	.byte	0x03, 0x5f
        /*0042*/ 	.short	0x0101


	//----- nvinfo : EIATTR_VRC_CTA_INIT_COUNT
	.align		4
        /*0044*/ 	.byte	0x02, 0x4a
	.zero		1
	.zero		1


	//----- nvinfo : EIATTR_EXIT_INSTR_OFFSETS
	.align		4
        /*0048*/ 	.byte	0x04, 0x1c
        /*004a*/ 	.short	(.L_58 - .L_57)


	//   ....[0]....
.L_57:
        /*004c*/ 	.word	0x00000080


	//   ....[1]....
        /*0050*/ 	.word	0x00000250


	//----- nvinfo : EIATTR_CRS_STACK_SIZE
	.align		4
.L_58:
        /*0054*/ 	.byte	0x04, 0x1e
        /*0056*/ 	.short	(.L_60 - .L_59)
.L_59:
        /*0058*/ 	.word	0x00000000


	//----- nvinfo : EIATTR_CBANK_PARAM_SIZE
	.align		4
.L_60:
        /*005c*/ 	.byte	0x03, 0x19
        /*005e*/ 	.short	0x0010


	//----- nvinfo : EIATTR_PARAM_CBANK
	.align		4
        /*0060*/ 	.byte	0x04, 0x0a
        /*0062*/ 	.short	(.L_62 - .L_61)
	.align		4
.L_61:
        /*0064*/ 	.word	index@(.nv.constant0._Z29optimize_memory_layout_kernelPfii)
        /*0068*/ 	.short	0x0380
        /*006a*/ 	.short	0x0010


	//----- nvinfo : EIATTR_SW_WAR
	.align		4
.L_62:
        /*006c*/ 	.byte	0x04, 0x36
        /*006e*/ 	.short	(.L_64 - .L_63)
.L_63:
        /*0070*/ 	.word	0x00000008
.L_64:


//--------------------- .nv.info._Z16glm4_rope_kernelPfS_PKfiiii --------------------------
	.section	.nv.info._Z16glm4_rope_kernelPfS_PKfiiii,"",@"SHT_CUDA_INFO"
	.sectionflags	@""
	.align	4


	//----- nvinfo : EIATTR_CUDA_API_VERSION
	.align		4
        /*0000*/ 	.byte	0x04, 0x37
        /*0002*/ 	.short	(.L_66 - .L_65)
.L_65:
        /*0004*/ 	.word	0x00000082


	//----- nvinfo : EIATTR_KPARAM_INFO
	.align		4
.L_66:
        /*0008*/ 	.byte	0x04, 0x17
        /*000a*/ 	.short	(.L_68 - .L_67)
.L_67:
        /*000c*/ 	.word	0x00000000
        /*0010*/ 	.short	0x0006
        /*0012*/ 	.short	0x0024
        /*0014*/ 	.byte	0x00, 0xf0, 0x11, 0x00


	//----- nvinfo : EIATTR_KPARAM_INFO
	.align		4
.L_68:
        /*0018*/ 	.byte	0x04, 0x17
        /*001a*/ 	.short	(.L_70 - .L_69)
.L_69:
        /*001c*/ 	.word	0x00000000
        /*0020*/ 	.short	0x0005
        /*0022*/ 	.short	0x0020
        /*0024*/ 	.byte	0x00, 0xf0, 0x11, 0x00


	//----- nvinfo : EIATTR_KPARAM_INFO
	.align		4
.L_70:
        /*0028*/ 	.byte	0x04, 0x17
        /*002a*/ 	.short	(.L_72 - .L_71)
.L_71:
        /*002c*/ 	.word	0x00000000
        /*0030*/ 	.short	0x0004
        /*0032*/ 	.short	0x001c
        /*0034*/ 	.byte	0x00, 0xf0, 0x11, 0x00


	//----- nvinfo : EIATTR_KPARAM_INFO
	.align		4
.L_72:
        /*0038*/ 	.byte	0x04, 0x17
        /*003a*/ 	.short	(.L_74 - .L_73)
.L_73:
        /*003c*/ 	.word	0x00000000
        /*0040*/ 	.short	0x0003
        /*0042*/ 	.short	0x0018
        /*0044*/ 	.byte	0x00, 0xf0, 0x11, 0x00


	//----- nvinfo : EIATTR_KPARAM_INFO
	.align		4
.L_74:
        /*0048*/ 	.byte	0x04, 0x17
        /*004a*/ 	.short	(.L_76 - .L_75)
.L_75:
        /*004c*/ 	.word	0x00000000
        /*0050*/ 	.short	0x0002
        /*0052*/ 	.short	0x0010
        /*0054*/ 	.byte	0x00, 0xf5, 0x21, 0x00


	//----- nvinfo : EIATTR_KPARAM_INFO
	.align		4
.L_76:
        /*0058*/ 	.byte	0x04, 0x17
        /*005a*/ 	.short	(.L_78 - .L_77)
.L_77:
        /*005c*/ 	.word	0x00000000
        /*0060*/ 	.short	0x0001
        /*0062*/ 	.short	0x0008
        /*0064*/ 	.byte	0x00, 0xf5, 0x21, 0x00


	//----- nvinfo : EIATTR_KPARAM_INFO
	.align		4
.L_78:
        /*0068*/ 	.byte	0x04, 0x17
        /*006a*/ 	.short	(.L_80 - .L_79)
.L_79:
        /*006c*/ 	.word	0x00000000
        /*0070*/ 	.short	0x0000
        /*0072*/ 	.short	0x0000
        /*0074*/ 	.byte	0x00, 0xf5, 0x21, 0x00


	//----- nvinfo : EIATTR_SPARSE_MMA_MASK
	.align		4
.L_80:
        /*0078*/ 	.byte	0x03, 0x50
        /*007a*/ 	.short	0x0000


	//----- nvinfo : EIATTR_MAXREG_COUNT
	.align		4
        /*007c*/ 	.byte	0x03, 0x1b
        /*007e*/ 	.short	0x00ff


	//----- nvinfo : EIATTR_MERCURY_ISA_VERSION
	.align		4
        /*0080*/ 	.byte	0x03, 0x5f
        /*0082*/ 	.short	0x0101


	//----- nvinfo : EIATTR_VRC_CTA_INIT_COUNT
	.align		4
        /*0084*/ 	.byte	0x02, 0x4a
	.zero		1
	.zero		1


	//----- nvinfo : EIATTR_EXIT_INSTR_OFFSETS
	.align		4
        /*0088*/ 	.byte	0x04, 0x1c
        /*008a*/ 	.short	(.L_82 - .L_81)


	//   ....[0]....
.L_81:
        /*008c*/ 	.word	0x000000c0


	//   ....[1]....
        /*0090*/ 	.word	0x000018f0


	//----- nvinfo : EIATTR_CRS_STACK_SIZE
	.align		4
.L_82:
        /*0094*/ 	.byte	0x04, 0x1e
        /*0096*/ 	.short	(.L_84 - .L_83)
.L_83:
        /*0098*/ 	.word	0x00000000


	//----- nvinfo : EIATTR_CBANK_PARAM_SIZE
	.align		4
.L_84:
        /*009c*/ 	.byte	0x03, 0x19
        /*009e*/ 	.short	0x0028


	//----- nvinfo : EIATTR_PARAM_CBANK
	.align		4
        /*00a0*/ 	.byte	0x04, 0x0a
        /*00a2*/ 	.short	(.L_86 - .L_85)
	.align		4
.L_85:
        /*00a4*/ 	.word	index@(.nv.constant0._Z16glm4_rope_kernelPfS_PKfiiii)
        /*00a8*/ 	.short	0x0380
        /*00aa*/ 	.short	0x0028


	//----- nvinfo : EIATTR_SW_WAR
	.align		4
.L_86:
        /*00ac*/ 	.byte	0x04, 0x36
        /*00ae*/ 	.short	(.L_88 - .L_87)
.L_87:
        /*00b0*/ 	.word	0x00000008
.L_88:


//--------------------- .nv.info._Z32intellect3_expert_forward_kernelPKfPKiS0_Pfiiii --------------------------
	.section	.nv.info._Z32intellect3_expert_forward_kernelPKfPKiS0_Pfiiii,"",@"SHT_CUDA_INFO"
	.sectionflags	@""
	.align	4


	//----- nvinfo : EIATTR_CUDA_API_VERSION
	.align		4
        /*0000*/ 	.byte	0x04, 0x37
        /*0002*/ 	.short	(.L_90 - .L_89)
.L_89:
        /*0004*/ 	.word	0x00000082


	//----- nvinfo : EIATTR_KPARAM_INFO
	.align		4
.L_90:
        /*0008*/ 	.byte	0x04, 0x17
        /*000a*/ 	.short	(.L_92 - .L_91)
.L_91:
        /*000c*/ 	.word	0x00000000
        /*0010*/ 	.short	0x0007
        /*0012*/ 	.short	0x002c
        /*0014*/ 	.byte	0x00, 0xf0, 0x11, 0x00


	//----- nvinfo : EIATTR_KPARAM_INFO
	.align		4
.L_92:
        /*0018*/ 	.byte	0x04, 0x17
        /*001a*/ 	.short	(.L_94 - .L_93)
.L_93:
        /*001c*/ 	.word	0x00000000
        /*0020*/ 	.short	0x0006
        /*0022*/ 	.short	0x0028
        /*0024*/ 	.byte	0x00, 0xf0, 0x11, 0x00


	//----- nvinfo : EIATTR_KPARAM_INFO
	.align		4
.L_94:
        /*0028*/ 	.byte	0x04, 0x17
        /*002a*/ 	.short	(.L_96 - .L_95)
.L_95:
        /*002c*/ 	.word	0x00000000
        /*0030*/ 	.short	0x0005
        /*0032*/ 	.short	0x0024
        /*0034*/ 	.byte	0x00, 0xf0, 0x11, 0x00


	//----- nvinfo : EIATTR_KPARAM_INFO
	.align		4
.L_96:
        /*0038*/ 	.byte	0x04, 0x17
        /*003a*/ 	.short	(.L_98 - .L_97)
.L_97:
        /*003c*/ 	.word	0x00000000
        /*0040*/ 	.short	0x0004
        /*0042*/ 	.short	0x0020
        /*0044*/ 	.byte	0x00, 0xf0, 0x11, 0x00


	//----- nvinfo : EIATTR_KPARAM_INFO
	.align		4
.L_98:
        /*0048*/ 	.byte	0x04, 0x17
        /*004a*/ 	.short	(.L_100 - .L_99)
.L_99:
        /*004c*/ 	.word	0x00000000
        /*0050*/ 	.short	0x0003
        /*0052*/ 	.short	0x0018
        /*0054*/ 	.byte	0x00, 0xf5, 0x21, 0x00


	//----- nvinfo : EIATTR_KPARAM_INFO
	.align		4
.L_100:
        /*0058*/ 	.byte	0x04, 0x17
        /*005a*/ 	.short	(.L_102 - .L_101)
.L_101:
        /*005c*/ 	.word	0x00000000
        /*0060*/ 	.short	0x0002
        /*0062*/ 	.short	0x0010
        /*0064*/ 	.byte	0x00, 0xf5, 0x21, 0x00


	//----- nvinfo : EIATTR_KPARAM_INFO
	.align		4
.L_102:
        /*0068*/ 	.byte	0x04, 0x17
        /*006a*/ 	.short	(.L_104 - .L_103)
.L_103:
        /*006c*/ 	.word	0x00000000
        /*0070*/ 	.short	0x0001
        /*0072*/ 	.short	0x0008
        /*0074*/ 	.byte	0x00, 0xf5, 0x21, 0x00


	//----- nvinfo : EIATTR_KPARAM_INFO
	.align		4
.L_104:
        /*0078*/ 	.byte	0x04, 0x17
        /*007a*/ 	.short	(.L_106 - .L_105)
.L_105:
        /*007c*/ 	.word	0x00000000
        /*0080*/ 	.short	0x0000
        /*0082*/ 	.short	0x0000
        /*0084*/ 	.byte	0x00, 0xf5, 0x21, 0x00


	//----- nvinfo : EIATTR_SPARSE_MMA_MASK
	.align		4
.L_106:
        /*0088*/ 	.byte	0x03, 0x50
        /*008a*/ 	.short	0x0000


	//----- nvinfo : EIATTR_MAXREG_COUNT
	.align		4
        /*008c*/ 	.byte	0x03, 0x1b
        /*008e*/ 	.short	0x00ff


	//----- nvinfo : EIATTR_MERCURY_ISA_VERSION
	.align		4
        /*0090*/ 	.byte	0x03, 0x5f
        /*0092*/ 	.short	0x0101


	//----- nvinfo : EIATTR_VRC_CTA_INIT_COUNT
	.align		4
        /*0094*/ 	.byte	0x02, 0x4a
	.zero		1
	.zero		1


	//----- nvinfo : EIATTR_EXIT_INSTR_OFFSETS
	.align		4
        /*0098*/ 	.byte	0x04, 0x1c
        /*009a*/ 	.short	(.L_108 - .L_107)


	//   ....[0]....
.L_107:
        /*009c*/ 	.word	0x00000080


	//   ....[1]....
        /*00a0*/ 	.word	0x000000b0


	//   ....[2]....
        /*00a4*/ 	.word	0x00000d10


	//----- nvinfo : EIATTR_CRS_STACK_SIZE
	.align		4
.L_108:
        /*00a8*/ 	.byte	0x04, 0x1e
        /*00aa*/ 	.short	(.L_110 - .L_109)
.L_109:
        /*00ac*/ 	.word	0x00000000


	//----- nvinfo : EIATTR_CBANK_PARAM_SIZE
	.align		4
.L_110:
        /*00b0*/ 	.byte	0x03, 0x19
        /*00b2*/ 	.short	0x0030


	//----- nvinfo : EIATTR_PARAM_CBANK
	.align		4
        /*00b4*/ 	.byte	0x04, 0x0a
        /*00b6*/ 	.short	(.L_112 - .L_111)
	.align		4
.L_111:
        /*00b8*/ 	.word	index@(.nv.constant0._Z32intellect3_expert_forward_kernelPKfPKiS0_Pfiiii)
        /*00bc*/ 	.short	0x0380
        /*00be*/ 	.short	0x0030


	//----- nvinfo : EIATTR_SW_WAR
	.align		4
.L_112:
        /*00c0*/ 	.byte	0x04, 0x36
        /*00c2*/ 	.short	(.L_114 - .L_113)
.L_113:
        /*00c4*/ 	.word	0x00000008
.L_114:


//--------------------- .nv.info._Z29intellect3_moe_routing_kernelPKfPfPiiii --------------------------
	.section	.nv.info._Z29intellect3_moe_routing_kernelPKfPfPiiii,"",@"SHT_CUDA_INFO"
	.sectionflags	@""
	.align	4


	//----- nvinfo : EIATTR_CUDA_API_VERSION
	.align		4
        /*0000*/ 	.byte	0x04, 0x37
        /*0002*/ 	.short	(.L_116 - .L_115)
.L_115:
        /*0004*/ 	.word	0x00000082


	//----- nvinfo : EIATTR_KPARAM_INFO
	.align		4
.L_116:
        /*0008*/ 	.byte	0x04, 0x17
        /*000a*/ 	.short	(.L_118 - .L_117)
.L_117:
        /*000c*/ 	.word	0x00000000
        /*0010*/ 	.short	0x0005
        /*0012*/ 	.short	0x0020
        /*0014*/ 	.byte	0x00, 0xf0, 0x11, 0x00


	//----- nvinfo : EIATTR_KPARAM_INFO
	.align		4
.L_118:
        /*0018*/ 	.byte	0x04, 0x17
        /*001a*/ 	.short	(.L_120 - .L_119)
.L_119:
        /*001c*/ 	.word	0x00000000
        /*0020*/ 	.short	0x0004
        /*0022*/ 	.short	0x001c
        /*0024*/ 	.byte	0x00, 0xf0, 0x11, 0x00


	//----- nvinfo : EIATTR_KPARAM_INFO
	.align		4
.L_120:
        /*0028*/ 	.byte	0x04, 0x17
        /*002a*/ 	.short	(.L_122 - .L_121)
.L_121:
        /*002c*/ 	.word	0x00000000
        /*0030*/ 	.short	0x0003
        /*0032*/ 	.short	0x0018
        /*0034*/ 	.byte	0x00, 0xf0, 0x11, 0x00


	//----- nvinfo : EIATTR_KPARAM_INFO
	.align		4
.L_122:
        /*0038*/ 	.byte	0x04, 0x17
        /*003a*/ 	.short	(.L_124 - .L_123)
.L_123:
        /*003c*/ 	.word	0x00000000
        /*0040*/ 	.short	0x0002
        /*0042*/ 	.short	0x0010
        /*0044*/ 	.byte	0x00, 0xf5, 0x21, 0x00


	//----- nvinfo : EIATTR_KPARAM_INFO
	.align		4
.L_124:
        /*0048*/ 	.byte	0x04, 0x17
        /*004a*/ 	.short	(.L_126 - .L_125)
.L_125:
        /*004c*/ 	.word	0x00000000
        /*0050*/ 	.short	0x0001
        /*0052*/ 	.short	0x0008
        /*0054*/ 	.byte	0x00, 0xf5, 0x21, 0x00


	//----- nvinfo : EIATTR_KPARAM_INFO
	.align		4
.L_126:
        /*0058*/ 	.byte	0x04, 0x17
        /*005a*/ 	.short	(.L_128 - .L_127)
.L_127:
        /*005c*/ 	.word	0x00000000
        /*0060*/ 	.short	0x0000
        /*0062*/ 	.short	0x0000
        /*0064*/ 	.byte	0x00, 0xf5, 0x21, 0x00


	//----- nvinfo : EIATTR_SPARSE_MMA_MASK
	.align		4
.L_128:
        /*0068*/ 	.byte	0x03, 0x50
        /*006a*/ 	.short	0x0000


	//----- nvinfo : EIATTR_MAXREG_COUNT
	.align		4
        /*006c*/ 	.byte	0x03, 0x1b
        /*006e*/ 	.short	0x00ff


	//----- nvinfo : EIATTR_MERCURY_ISA_VERSION
	.align		4
        /*0070*/ 	.byte	0x03, 0x5f
        /*0072*/ 	.short	0x0101


	//----- nvinfo : EIATTR_VRC_CTA_INIT_COUNT
	.align		4
        /*0074*/ 	.byte	0x02, 0x4a
	.zero		1
	.zero		1


	//----- nvinfo : EIATTR_EXIT_INSTR_OFFSETS
	.align		4
        /*0078*/ 	.byte	0x04, 0x1c
        /*007a*/ 	.short	(.L_130 - .L_129)


	//   ....[0]....
.L_129:
        /*007c*/ 	.word	0x000000b0


	//   ....[1]....
        /*0080*/ 	.word	0x00000530


	//   ....[2]....
        /*0084*/ 	.word	0x00007bc0


	//----- nvinfo : EIATTR_CRS_STACK_SIZE
	.align		4
.L_130:
        /*0088*/ 	.byte	0x04, 0x1e
        /*008a*/ 	.short	(.L_132 - .L_131)
.L_131:
        /*008c*/ 	.word	0x00000000


	//----- nvinfo : EIATTR_CBANK_PARAM_SIZE
	.align		4
.L_132:
        /*0090*/ 	.byte	0x03, 0x19
        /*0092*/ 	.short	0x0024


	//----- nvinfo : EIATTR_PARAM_CBANK
	.align		4
        /*0094*/ 	.byte	0x04, 0x0a
        /*0096*/ 	.short	(.L_134 - .L_133)
	.align		4
.L_133:
        /*0098*/ 	.word	index@(.nv.constant0._Z29intellect3_moe_routing_kernelPKfPfPiiii)
        /*009c*/ 	.short	0x0380
        /*009e*/ 	.short	0x0024


	//----- nvinfo : EIATTR_SW_WAR
	.align		4
.L_134:
        /*00a0*/ 	.byte	0x04, 0x36
        /*00a2*/ 	.short	(.L_136 - .L_135)
.L_135:
        /*00a4*/ 	.word	0x00000008
.L_136:


//--------------------- .nv.info._Z29glm4_attention_forward_kernelPKfS0_S0_S0_Pfiiii --------------------------
	.section	.nv.info._Z29glm4_attention_forward_kernelPKfS0_S0_S0_Pfiiii,"",@"SHT_CUDA_INFO"
	.sectionflags	@""
	.align	4


	//----- nvinfo : EIATTR_CUDA_API_VERSION
	.align		4
        /*0000*/ 	.byte	0x04, 0x37
        /*0002*/ 	.short	(.L_138 - .L_137)
.L_137:
        /*0004*/ 	.word	0x00000082


	//----- nvinfo : EIATTR_KPARAM_INFO
	.align		4
.L_138:
        /*0008*/ 	.byte	0x04, 0x17
        /*000a*/ 	.short	(.L_140 - .L_139)
.L_139:
        /*000c*/ 	.word	0x00000000
        /*0010*/ 	.short	0x0008
        /*0012*/ 	.short	0x0034
        /*0014*/ 	.byte	0x00, 0xf0, 0x11, 0x00


	//----- nvinfo : EIATTR_KPARAM_INFO
	.align		4
.L_140:
        /*0018*/ 	.byte	0x04, 0x17
        /*001a*/ 	.short	(.L_142 - .L_141)
.L_141:
        /*001c*/ 	.word	0x00000000
        /*0020*/ 	.short	0x0007
        /*0022*/ 	.short	0x0030
        /*0024*/ 	.byte	0x00, 0xf0, 0x11, 0x00


	//----- nvinfo : EIATTR_KPARAM_INFO
	.align		4
.L_142:
        /*0028*/ 	.byte	0x04, 0x17
        /*002a*/ 	.short	(.L_144 - .L_143)
.L_143:
        /*002c*/ 	.word	0x00000000
        /*0030*/ 	.short	0x0006
        /*0032*/ 	.short	0x002c
        /*0034*/ 	.byte	0x00, 0xf0, 0x11, 0x00


	//----- nvinfo : EIATTR_KPARAM_INFO
	.align		4
.L_144:
        /*0038*/ 	.byte	0x04, 0x17
        /*003a*/ 	.short	(.L_146 - .L_145)
.L_145:
        /*003c*/ 	.word	0x00000000
        /*0040*/ 	.short	0x0005
        /*0042*/ 	.short	0x0028
        /*0044*/ 	.byte	0x00, 0xf0, 0x11, 0x00


	//----- nvinfo : EIATTR_KPARAM_INFO
	.align		4
.L_146:
        /*0048*/ 	.byte	0x04, 0x17
        /*004a*/ 	.short	(.L_148 - .L_147)
.L_147:
        /*004c*/ 	.word	0x00000000
        /*0050*/ 	.short	0x0004
        /*0052*/ 	.short	0x0020
        /*0054*/ 	.byte	0x00, 0xf5, 0x21, 0x00


	//----- nvinfo : EIATTR_KPARAM_INFO
	.align		4
.L_148:
        /*0058*/ 	.byte	0x04, 0x17
        /*005a*/ 	.short	(.L_150 - .L_149)
.L_149:
        /*005c*/ 	.word	0x00000000
        /*0060*/ 	.short	0x0003
        /*0062*/ 	.short	0x0018
        /*0064*/ 	.byte	0x00, 0xf5, 0x21, 0x00


	//----- nvinfo : EIATTR_KPARAM_INFO
	.align		4
.L_150:
        /*0068*/ 	.byte	0x04, 0x17
        /*006a*/ 	.short	(.L_152 - .L_151)
.L_151:
        /*006c*/ 	.word	0x00000000
        /*0070*/ 	.short	0x0002
        /*0072*/ 	.short	0x0010
        /*0074*/ 	.byte	0x00, 0xf5, 0x21, 0x00


	//----- nvinfo : EIATTR_KPARAM_INFO
	.align		4
.L_152:
        /*0078*/ 	.byte	0x04, 0x17
        /*007a*/ 	.short	(.L_154 - .L_153)
.L_153:
        /*007c*/ 	.word	0x00000000
        /*0080*/ 	.short	0x0001
        /*0082*/ 	.short	0x0008
        /*0084*/ 	.byte	0x00, 0xf5, 0x21, 0x00


	//----- nvinfo : EIATTR_KPARAM_INFO
	.align		4
.L_154:
        /*0088*/ 	.byte	0x04, 0x17
        /*008a*/ 	.short	(.L_156 - .L_155)
.L_155:
        /*008c*/ 	.word	0x00000000
        /*0090*/ 	.short	0x0000
        /*0092*/ 	.short	0x0000
        /*0094*/ 	.byte	0x00, 0xf5, 0x21, 0x00


	//----- nvinfo : EIATTR_SPARSE_MMA_MASK
	.align		4
.L_156:
        /*0098*/ 	.byte	0x03, 0x50
        /*009a*/ 	.short	0x0000


	//----- nvinfo : EIATTR_MAXREG_COUNT
	.align		4
        /*009c*/ 	.byte	0x03, 0x1b
        /*009e*/ 	.short	0x00ff


	//----- nvinfo : EIATTR_MERCURY_ISA_VERSION
	.align		4
        /*00a0*/ 	.byte	0x03, 0x5f
        /*00a2*/ 	.short	0x0101


	//----- nvinfo : EIATTR_VRC_CTA_INIT_COUNT
	.align		4
        /*00a4*/ 	.byte	0x02, 0x4a
	.zero		1
	.zero		1


	//----- nvinfo : EIATTR_EXIT_INSTR_OFFSETS
	.align		4
        /*00a8*/ 	.byte	0x04, 0x1c
        /*00aa*/ 	.short	(.L_158 - .L_157)


	//   ....[0]....
.L_157:
        /*00ac*/ 	.word	0x00000060


	//   ....[1]....
        /*00b0*/ 	.word	0x000005e0


	//   ....[2]....
        /*00b4*/ 	.word	0x00001650


	//----- nvinfo : EIATTR_CRS_STACK_SIZE
	.align		4
.L_158:
        /*00b8*/ 	.byte	0x04, 0x1e
        /*00ba*/ 	.short	(.L_160 - .L_159)
.L_159:
        /*00bc*/ 	.word	0x00000000


	//----- nvinfo : EIATTR_CBANK_PARAM_SIZE
	.align		4
.L_160:
        /*00c0*/ 	.byte	0x03, 0x19
        /*00c2*/ 	.short	0x0038


	//----- nvinfo : EIATTR_PARAM_CBANK
	.align		4
        /*00c4*/ 	.byte	0x04, 0x0a
        /*00c6*/ 	.short	(.L_162 - .L_161)
	.align		4
.L_161:
        /*00c8*/ 	.word	index@(.nv.constant0._Z29glm4_attention_forward_kernelPKfS0_S0_S0_Pfiiii)
        /*00cc*/ 	.short	0x0380
        /*00ce*/ 	.short	0x0038


	//----- nvinfo : EIATTR_SW_WAR
	.align		4
.L_162:
        /*00d0*/ 	.byte	0x04, 0x36
        /*00d2*/ 	.short	(.L_164 - .L_163)
.L_163:
        /*00d4*/ 	.word	0x00000008
.L_164:


//--------------------- .nv.callgraph             --------------------------
	.section	.nv.callgraph,"",@"SHT_CUDA_CALLGRAPH"
	.align	4
	.sectionentsize	8
	.align		4
        /*0000*/ 	.word	0x00000000
	.align		4
        /*0004*/ 	.word	0xffffffff
	.align		4
        /*0008*/ 	.word	0x00000000
	.align		4
        /*000c*/ 	.word	0xfffffffe
	.align		4
        /*0010*/ 	.word	0x00000000
	.align		4
        /*0014*/ 	.word	0xfffffffd
	.align		4
        /*0018*/ 	.word	0x00000000
	.align		4
        /*001c*/ 	.word	0xfffffffc


//--------------------- .nv.constant4             --------------------------
	.section	.nv.constant4,"a",@progbits
	.align	8
	.align		8
.nv.constant4:
        /*0000*/ 	.dword	_ZN34_INTERNAL_8a90c248_4_k_cu_28fd98aa4cuda3std3__436_GLOBAL__N__8a90c248_4_k_cu_28fd98aa6ignoreE
	.align		8
        /*0008*/ 	.dword	_ZN34_INTERNAL_8a90c248_4_k_cu_28fd98aa4cuda3std3__45__cpo5beginE
	.align		8
        /*0010*/ 	.dword	_ZN34_INTERNAL_8a90c248_4_k_cu_28fd98aa4cuda3std3__45__cpo3endE
	.align		8
        /*0018*/ 	.dword	_ZN34_INTERNAL_8a90c248_4_k_cu_28fd98aa4cuda3std3__45__cpo6cbeginE
	.align		8
        /*0020*/ 	.dword	_ZN34_INTERNAL_8a90c248_4_k_cu_28fd98aa4cuda3std3__45__cpo4cendE
	.align		8
        /*0028*/ 	.dword	_ZN34_INTERNAL_8a90c248_4_k_cu_28fd98aa4cuda3std3__419piecewise_constructE
	.align		8
        /*0030*/ 	.dword	_ZN34_INTERNAL_8a90c248_4_k_cu_28fd98aa4cuda3std3__48in_placeE
	.align		8
        /*0038*/ 	.dword	_ZN34_INTERNAL_8a90c248_4_k_cu_28fd98aa4cuda3std6ranges3__45__cpo4swapE
	.align		8
        /*0040*/ 	.dword	_ZN34_INTERNAL_8a90c248_4_k_cu_28fd98aa4cuda3std6ranges3__45__cpo9iter_moveE
	.align		8
        /*0048*/ 	.dword	_ZN34_INTERNAL_8a90c248_4_k_cu_28fd98aa4cuda3std6ranges3__45__cpo7advanceE
	.align		8
        /*0050*/ 	.dword	__cudart_i2opi_f


//--------------------- .text._Z29optimize_memory_layout_kernelPfii --------------------------
	.section	.text._Z29optimize_memory_layout_kernelPfii,"ax",@progbits
	.align	128
        .global         _Z29optimize_memory_layout_kernelPfii
        .type           _Z29optimize_memory_layout_kernelPfii,@function
        .size           _Z29optimize_memory_layout_kernelPfii,(.L_x_235 - _Z29optimize_memory_layout_kernelPfii)
        .other          _Z29optimize_memory_layout_kernelPfii,@"STO_CUDA_ENTRY STV_DEFAULT"
_Z29optimize_memory_layout_kernelPfii:
.text._Z29optimize_memory_layout_kernelPfii:
[----:B------:R-:W-:Y:S01]  /*0000*/  LDC R1, c[0x0][0x37c] ;  /* 0x0000df00ff017b82 */ /* 0x000fe20000000800 */
[----:B------:R-:W0:Y:S07]  /*0010*/  S2R R7, SR_TID.X ;  /* 0x0000000000077919 */ /* 0x000e2e0000002100 */
[----:B------:R-:W0:Y:S08]  /*0020*/  S2UR UR4, SR_CTAID.X ;  /* 0x00000000000479c3 */ /* 0x000e300000002500 */
[----:B------:R-:W0:Y:S08]  /*0030*/  LDC R6, c[0x0][0x360] ;  /* 0x0000d800ff067b82 */ /* 0x000e300000000800 */
[----:B------:R-:W1:Y:S01]  /*0040*/  LDC.64 R2, c[0x0][0x388] ;  /* 0x0000e200ff027b82 */ /* 0x000e620000000a00 */
[----:B0-----:R-:W-:Y:S01]  /*0050*/  IMAD R7, R6, UR4, R7 ;  /* 0x0000000406077c24 */ /* 0x001fe2000f8e0207 */
[----:B-1----:R-:W-:-:S04]  /*0060*/  ISETP.NE.AND P0, PT, R3, 0x4, PT ;  /* 0x000000040300780c */ /* 0x002fc80003f05270 */
[----:B------:R-:W-:-:S13]  /*0070*/  ISETP.GE.OR P0, PT, R7, R2, P0 ;  /* 0x000000020700720c */ /* 0x000fda0000706670 */
[----:B------:R-:W-:Y:S05]  /*0080*/  @P0 EXIT ;  /* 0x000000000000094d */ /* 0x000fea0003800000 */
[----:B------:R-:W0:Y:S01]  /*0090*/  LDC.64 R2, c[0x0][0x380] ;  /* 0x0000e000ff027b82 */ /* 0x000e220000000a00 */
[----:B------:R-:W1:Y:S01]  /*00a0*/  LDCU UR4, c[0x0][0x370] ;  /* 0x00006e00ff0477ac */ /* 0x000e620008000800 */
[----:B------:R-:W2:Y:S01]  /*00b0*/  LDCU.64 UR6, c[0x0][0x358] ;  /* 0x00006b00ff0677ac */ /* 0x000ea20008000a00 */
[----:B------:R-:W3:Y:S01]  /*00c0*/  LDCU UR5, c[0x0][0x388] ;  /* 0x00007100ff0577ac */ /* 0x000ee20008000800 */
[----:B-1----:R-:W-:-:S07]  /*00d0*/  IMAD R6, R6, UR4, RZ ;  /* 0x0000000406067c24 */ /* 0x002fce000f8e02ff */
.L_x_2:
[----:B01----:R-:W-:-:S05]  /*00e0*/  IMAD.WIDE R4, R7, 0x4, R2 ;  /* 0x0000000407047825 */ /* 0x003fca00078e0202 */
[----:B--2---:R-:W2:Y:S01]  /*00f0*/  LDG.E R0, desc[UR6][R4.64] ;  /* 0x0000000604007981 */ /* 0x004ea2000c1e1900 */
[----:B------:R-:W-:Y:S01]  /*0100*/  IMAD.MOV.U32 R10, RZ, RZ, 0x3c010204 ;  /* 0x3c010204ff0a7424 */ /* 0x000fe200078e00ff */
[----:B------:R-:W-:Y:S01]  /*0110*/  BSSY.RECONVERGENT B1, `(.L_x_0) ;  /* 0x0000011000017945 */ /* 0x000fe20003800200 */
[----:B------:R-:W-:Y:S02]  /*0120*/  IMAD.MOV.U32 R9, RZ, RZ, 0x42fe0000 ;  /* 0x42fe0000ff097424 */ /* 0x000fe400078e00ff */
[----:B------:R-:W-:Y:S02]  /*0130*/  IMAD.IADD R7, R6, 0x1, R7 ;  /* 0x0000000106077824 */ /* 0x000fe400078e0207 */
[----:B------:R-:W-:-:S03]  /*0140*/  FFMA R9, R10, -R9, 1 ;  /* 0x3f8000000a097423 */ /* 0x000fc60000000809 */
[----:B---3--:R-:W-:Y:S01]  /*0150*/  ISETP.GE.AND P2, PT, R7, UR5, PT ;  /* 0x0000000507007c0c */ /* 0x008fe2000bf46270 */
[----:B------:R-:W-:Y:S01]  /*0160*/  FFMA R9, R9, R10, 0.0078740157186985015869 ;  /* 0x3c01020409097423 */ /* 0x000fe2000000000a */
[----:B--2---:R-:W-:-:S04]  /*0170*/  FMUL R8, R0, 127 ;  /* 0x42fe000000087820 */ /* 0x004fc80000400000 */
[----:B------:R-:W0:Y:S08]  /*0180*/  F2I.NTZ R0, R8 ;  /* 0x0000000800007305 */ /* 0x000e300000203100 */
[----:B0-----:R-:W0:Y:S08]  /*0190*/  I2F.S8 R0, R0 ;  /* 0x0000000000007306 */ /* 0x001e300000001400 */
[----:B0-----:R-:W0:Y:S01]  /*01a0*/  FCHK P0, R0, 127 ;  /* 0x42fe000000007902 */ /* 0x001e220000000000 */
[----:B------:R-:W-:-:S04]  /*01b0*/  FFMA R10, R0, R9, RZ ;  /* 0x00000009000a7223 */ /* 0x000fc800000000ff */
[----:B------:R-:W-:-:S04]  /*01c0*/  FFMA R11, R10, -127, R0 ;  /* 0xc2fe00000a0b7823 */ /* 0x000fc80000000000 */
[----:B------:R-:W-:Y:S01]  /*01d0*/  FFMA R9, R9, R11, R10 ;  /* 0x0000000b09097223 */ /* 0x000fe2000000000a */
[----:B0-----:R-:W-:Y:S06]  /*01e0*/  @!P0 BRA `(.L_x_1) ;  /* 0x00000000000c8947 */ /* 0x001fec0003800000 */
[----:B------:R-:W-:-:S07]  /*01f0*/  MOV R8, 0x210 ;  /* 0x0000021000087802 */ /* 0x000fce0000000f00 */
[----:B------:R-:W-:Y:S05]  /*0200*/  CALL.REL.NOINC `($__internal_0_$__cuda_sm3x_div_rn_noftz_f32_slowpath) ;  /* 0x0000000000147944 */ /* 0x000fea0003c00000 */
[----:B------:R-:W-:-:S07]  /*0210*/  IMAD.MOV.U32 R9, RZ, RZ, R0 ;  /* 0x000000ffff097224 */ /* 0x000fce00078e0000 */
.L_x_1:
[----:B------:R-:W-:Y:S05]  /*0220*/  BSYNC.RECONVERGENT B1 ;  /* 0x0000000000017941 */ /* 0x000fea0003800200 */
.L_x_0:
[----:B------:R1:W-:Y:S01]  /*0230*/  STG.E desc[UR6][R4.64], R9 ;  /* 0x0000000904007986 */ /* 0x0003e2000c101906 */
[----:B------:R-:W-:Y:S05]  /*0240*/  @!P2 BRA `(.L_x_2) ;  /* 0xfffffffc00a4a947 */ /* 0x000fea000383ffff */
[----:B------:R-:W-:Y:S05]  /*0250*/  EXIT ;  /* 0x000000000000794d */ /* 0x000fea0003800000 */
        .weak           $__internal_0_$__cuda_sm3x_div_rn_noftz_f32_slowpath
        .type           $__internal_0_$__cuda_sm3x_div_rn_noftz_f32_slowpath,@function
        .size           $__internal_0_$__cuda_sm3x_div_rn_noftz_f32_slowpath,(.L_x_235 - $__internal_0_$__cuda_sm3x_div_rn_noftz_f32_slowpath)
$__internal_0_$__cuda_sm3x_div_rn_noftz_f32_slowpath:
[--C-:B------:R-:W-:Y:S01]  /*0260*/  SHF.R.U32.HI R9, RZ, 0x17, R0.reuse ;  /* 0x00000017ff097819 */ /* 0x100fe20000011600 */
[----:B------:R-:W-:Y:S04]  /*0270*/  BSSY.RECONVERGENT B0, `(.L_x_3) ;  /* 0x000005c000007945 */ /* 0x000fe80003800200 */
[----:B------:R-:W-:Y:S01]  /*0280*/  BSSY.RELIABLE B2, `(.L_x_4) ;  /* 0x000001a000027945 */ /* 0x000fe20003800100 */
[----:B------:R-:W-:Y:S01]  /*0290*/  LOP3.LUT R11, R9, 0xff, RZ, 0xc0, !PT ;  /* 0x000000ff090b7812 */ /* 0x000fe200078ec0ff */
[----:B------:R-:W-:-:S04]  /*02a0*/  IMAD.MOV.U32 R9, RZ, RZ, R0 ;  /* 0x000000ffff097224 */ /* 0x000fc800078e0000 */
[----:B------:R-:W-:-:S05]  /*02b0*/  VIADD R12, R11, 0xffffffff ;  /* 0xffffffff0b0c7836 */ /* 0x000fca0000000000 */
[----:B------:R-:W-:-:S13]  /*02c0*/  ISETP.GT.U32.OR P0, PT, R12, 0xfd, !PT ;  /* 0x000000fd0c00780c */ /* 0x000fda0007f04470 */
[----:B------:R-:W-:Y:S01]  /*02d0*/  @!P0 IMAD.MOV.U32 R10, RZ, RZ, RZ ;  /* 0x000000ffff0a8224 */ /* 0x000fe200078e00ff */
[----:B------:R-:W-:Y:S06]  /*02e0*/  @!P0 BRA `(.L_x_5) ;  /* 0x00000000004c8947 */ /* 0x000fec0003800000 */
[----:B------:R-:W-:-:S13]  /*02f0*/  FSETP.GTU.FTZ.AND P0, PT, |R0|, +INF , PT ;  /* 0x7f8000000000780b */ /* 0x000fda0003f1c200 */
[----:B------:R-:W-:Y:S05]  /*0300*/  @P0 BREAK.RELIABLE B2 ;  /* 0x0000000000020942 */ /* 0x000fea0003800100 */
[----:B------:R-:W-:Y:S05]  /*0310*/  @P0 BRA `(.L_x_6) ;  /* 0x0000000400400947 */ /* 0x000fea0003800000 */
[----:B------:R-:W-:-:S05]  /*0320*/  IMAD.MOV.U32 R10, RZ, RZ, 0x42fe0000 ;  /* 0x42fe0000ff0a7424 */ /* 0x000fca00078e00ff */
[----:B------:R-:W-:-:S13]  /*0330*/  LOP3.LUT P0, RZ, R10, 0x7fffffff, R9, 0xc8, !PT ;  /* 0x7fffffff0aff7812 */ /* 0x000fda000780c809 */
[----:B------:R-:W-:Y:S05]  /*0340*/  @!P0 BREAK.RELIABLE B2 ;  /* 0x0000000000028942 */ /* 0x000fea0003800100 */
[----:B------:R-:W-:Y:S05]  /*0350*/  @!P0 BRA `(.L_x_7) ;  /* 0x0000000400288947 */ /* 0x000fea0003800000 */
[----:B------:R-:W-:-:S13]  /*0360*/  LOP3.LUT P0, RZ, R9, 0x7fffffff, RZ, 0xc0, !PT ;  /* 0x7fffffff09ff7812 */ /* 0x000fda000780c0ff */
[----:B------:R-:W-:Y:S05]  /*0370*/  @!P0 BREAK.RELIABLE B2 ;  /* 0x0000000000028942 */ /* 0x000fea0003800100 */
[----:B------:R-:W-:Y:S05]  /*0380*/  @!P0 BRA `(.L_x_8) ;  /* 0x0000000400148947 */ /* 0x000fea0003800000 */
[----:B------:R-:W-:Y:S02]  /*0390*/  FSETP.NEU.FTZ.AND P1, PT, |R0|, +INF , PT ;  /* 0x7f8000000000780b */ /* 0x000fe40003f3d200 */
[----:B------:R-:W-:-:S04]  /*03a0*/  LOP3.LUT P0, RZ, R10, 0x7fffffff, RZ, 0xc0, !PT ;  /* 0x7fffffff0aff7812 */ /* 0x000fc8000780c0ff */
[----:B------:R-:W-:-:S13]  /*03b0*/  PLOP3.LUT P0, PT, P1, P0, PT, 0x2f, 0xf2 ;  /* 0x0000000000f2781c */ /* 0x000fda0000f00577 */
[----:B------:R-:W-:Y:S05]  /*03c0*/  @P0 BREAK.RELIABLE B2 ;  /* 0x0000000000020942 */ /* 0x000fea0003800100 */
[----:B------:R-:W-:Y:S05]  /*03d0*/  @P0 BRA `(.L_x_9) ;  /* 0x0000000000f40947 */ /* 0x000fea0003800000 */
[----:B------:R-:W-:-:S13]  /*03e0*/  ISETP.GE.AND P0, PT, R12, RZ, PT ;  /* 0x000000ff0c00720c */ /* 0x000fda0003f06270 */
[----:B------:R-:W-:Y:S02]  /*03f0*/  @P0 IMAD.MOV.U32 R10, RZ, RZ, RZ ;  /* 0x000000ffff0a0224 */ /* 0x000fe400078e00ff */
[----:B------:R-:W-:Y:S01]  /*0400*/  @!P0 FFMA R9, R0, 1.84467440737095516160e+19, RZ ;  /* 0x5f80000000098823 */ /* 0x000fe200000000ff */
[----:B------:R-:W-:-:S07]  /*0410*/  @!P0 IMAD.MOV.U32 R10, RZ, RZ, -0x40 ;  /* 0xffffffc0ff0a8424 */ /* 0x000fce00078e00ff */
.L_x_5:
[----:B------:R-:W-:Y:S05]  /*0420*/  BSYNC.RELIABLE B2 ;  /* 0x0000000000027941 */ /* 0x000fea0003800100 */
.L_x_4:
[----:B------:R-:W-:Y:S01]  /*0430*/  UMOV UR4, 0x42fe0000 ;  /* 0x42fe000000047882 */ /* 0x000fe20000000000 */
[----:B------:R-:W-:Y:S01]  /*0440*/  VIADD R11, R11, 0xffffff81 ;  /* 0xffffff810b0b7836 */ /* 0x000fe20000000000 */
[----:B------:R-:W-:Y:S01]  /*0450*/  UIADD3 UR4, UPT, UPT, UR4, -0x3000000, URZ ;  /* 0xfd00000004047890 */ /* 0x000fe2000fffe0ff */
[----:B------:R-:W-:Y:S02]  /*0460*/  BSSY.RECONVERGENT B2, `(.L_x_10) ;  /* 0x0000033000027945 */ /* 0x000fe40003800200 */
[----:B------:R-:W-:Y:S01]  /*0470*/  IMAD R0, R11, -0x800000, R9 ;  /* 0xff8000000b007824 */ /* 0x000fe200078e0209 */
[----:B------:R-:W-:Y:S02]  /*0480*/  IADD3 R10, PT, PT, R10, -0x6, R11 ;  /* 0xfffffffa0a0a7810 */ /* 0x000fe40007ffe00b */
[----:B------:R-:W-:-:S03]  /*0490*/  FADD.FTZ R13, -RZ, -UR4 ;  /* 0x80000004ff0d7e21 */ /* 0x000fc60008010100 */
[----:B------:R-:W0:Y:S02]  /*04a0*/  MUFU.RCP R12, UR4 ;  /* 0x00000004000c7d08 */ /* 0x000e240008001000 */
[----:B0-----:R-:W-:-:S04]  /*04b0*/  FFMA R15, R12, R13, 1 ;  /* 0x3f8000000c0f7423 */ /* 0x001fc8000000000d */
[----:B------:R-:W-:-:S04]  /*04c0*/  FFMA R15, R12, R15, R12 ;  /* 0x0000000f0c0f7223 */ /* 0x000fc8000000000c */
[----:B------:R-:W-:-:S04]  /*04d0*/  FFMA R12, R0, R15, RZ ;  /* 0x0000000f000c7223 */ /* 0x000fc800000000ff */
[----:B------:R-:W-:-:S04]  /*04e0*/  FFMA R9, R13, R12, R0 ;  /* 0x0000000c0d097223 */ /* 0x000fc80000000000 */
[----:B------:R-:W-:-:S04]  /*04f0*/  FFMA R12, R15, R9, R12 ;  /* 0x000000090f0c7223 */ /* 0x000fc8000000000c */
[----:B------:R-:W-:-:S04]  /*0500*/  FFMA R13, R13, R12, R0 ;  /* 0x0000000c0d0d7223 */ /* 0x000fc80000000000 */
[----:B------:R-:W-:-:S05]  /*0510*/  FFMA R0, R15, R13, R12 ;  /* 0x0000000d0f007223 */ /* 0x000fca000000000c */
[----:B------:R-:W-:-:S04]  /*0520*/  SHF.R.U32.HI R9, RZ, 0x17, R0 ;  /* 0x00000017ff097819 */ /* 0x000fc80000011600 */
[----:B------:R-:W-:-:S05]  /*0530*/  LOP3.LUT R9, R9, 0xff, RZ, 0xc0, !PT ;  /* 0x000000ff09097812 */ /* 0x000fca00078ec0ff */
[----:B------:R-:W-:-:S04]  /*0540*/  IMAD.IADD R14, R9, 0x1, R10 ;  /* 0x00000001090e7824 */ /* 0x000fc800078e020a */
[----:B------:R-:W-:-:S05]  /*0550*/  VIADD R9, R14, 0xffffffff ;  /* 0xffffffff0e097836 */ /* 0x000fca0000000000 */
[----:B------:R-:W-:-:S13]  /*0560*/  ISETP.GE.U32.AND P0, PT, R9, 0xfe, PT ;  /* 0x000000fe0900780c */ /* 0x000fda0003f06070 */
[----:B------:R-:W-:Y:S05]  /*0570*/  @!P0 BRA `(.L_x_11) ;  /* 0x0000000000808947 */ /* 0x000fea0003800000 */
[----:B------:R-:W-:-:S13]  /*0580*/  ISETP.GT.AND P0, PT, R14, 0xfe, PT ;  /* 0x000000fe0e00780c */ /* 0x000fda0003f04270 */
[----:B------:R-:W-:Y:S05]  /*0590*/  @P0 BRA `(.L_x_12) ;  /* 0x00000000006c0947 */ /* 0x000fea0003800000 */
[----:B------:R-:W-:-:S13]  /*05a0*/  ISETP.GE.AND P0, PT, R14, 0x1, PT ;  /* 0x000000010e00780c */ /* 0x000fda0003f06270 */
[----:B------:R-:W-:Y:S05]  /*05b0*/  @P0 BRA `(.L_x_13) ;  /* 0x0000000000740947 */ /* 0x000fea0003800000 */
[----:B------:R-:W-:Y:S02]  /*05c0*/  ISETP.GE.AND P0, PT, R14, -0x18, PT ;  /* 0xffffffe80e00780c */ /* 0x000fe40003f06270 */
[----:B------:R-:W-:-:S11]  /*05d0*/  LOP3.LUT R0, R0, 0x80000000, RZ, 0xc0, !PT ;  /* 0x8000000000007812 */ /* 0x000fd600078ec0ff */
[----:B------:R-:W-:Y:S05]  /*05e0*/  @!P0 BRA `(.L_x_13) ;  /* 0x0000000000688947 */ /* 0x000fea0003800000 */
[CCC-:B------:R-:W-:Y:S01]  /*05f0*/  FFMA.RZ R9, R15.reuse, R13.reuse, R12.reuse ;  /* 0x0000000d0f097223 */ /* 0x1c0fe2000000c00c */
[-CC-:B------:R-:W-:Y:S01]  /*0600*/  FFMA.RM R10, R15, R13.reuse, R12.reuse ;  /* 0x0000000d0f0a7223 */ /* 0x180fe2000000400c */
[C---:B------:R-:W-:Y:S02]  /*0610*/  ISETP.NE.AND P3, PT, R14.reuse, RZ, PT ;  /* 0x000000ff0e00720c */ /* 0x040fe40003f65270 */
[C---:B------:R-:W-:Y:S02]  /*0620*/  ISETP.NE.AND P1, PT, R14.reuse, RZ, PT ;  /* 0x000000ff0e00720c */ /* 0x040fe40003f25270 */
[----:B------:R-:W-:Y:S01]  /*0630*/  LOP3.LUT R11, R9, 0x7fffff, RZ, 0xc0, !PT ;  /* 0x007fffff090b7812 */ /* 0x000fe200078ec0ff */
[----:B------:R-:W-:Y:S01]  /*0640*/  FFMA.RP R9, R15, R13, R12 ;  /* 0x0000000d0f097223 */ /* 0x000fe2000000800c */
[----:B------:R-:W-:Y:S02]  /*0650*/  VIADD R12, R14, 0x20 ;  /* 0x000000200e0c7836 */ /* 0x000fe40000000000 */
[----:B------:R-:W-:Y:S01]  /*0660*/  LOP3.LUT R11, R11, 0x800000, RZ, 0xfc, !PT ;  /* 0x008000000b0b7812 */ /* 0x000fe200078efcff */
[----:B------:R-:W-:Y:S01]  /*0670*/  IMAD.MOV R13, RZ, RZ, -R14 ;  /* 0x000000ffff0d7224 */ /* 0x000fe200078e0a0e */
[----:B------:R-:W-:-:S02]  /*0680*/  FSETP.NEU.FTZ.AND P0, PT, R9, R10, PT ;  /* 0x0000000a0900720b */ /* 0x000fc40003f1d000 */
[----:B------:R-:W-:Y:S02]  /*0690*/  SHF.L.U32 R12, R11, R12, RZ ;  /* 0x0000000c0b0c7219 */ /* 0x000fe400000006ff */
[----:B------:R-:W-:Y:S02]  /*06a0*/  SEL R10, R13, RZ, P3 ;  /* 0x000000ff0d0a7207 */ /* 0x000fe40001800000 */
[----:B------:R-:W-:Y:S02]  /*06b0*/  ISETP.NE.AND P1, PT, R12, RZ, P1 ;  /* 0x000000ff0c00720c */ /* 0x000fe40000f25270 */
[----:B------:R-:W-:Y:S02]  /*06c0*/  SHF.R.U32.HI R10, RZ, R10, R11 ;  /* 0x0000000aff0a7219 */ /* 0x000fe4000001160b */
[----:B------:R-:W-:Y:S02]  /*06d0*/  PLOP3.LUT P0, PT, P0, P1, PT, 0xf8, 0x8f ;  /* 0x00000000008f781c */ /* 0x000fe40000703f70 */
[----:B------:R-:W-:-:S02]  /*06e0*/  SHF.R.U32.HI R12, RZ, 0x1, R10 ;  /* 0x00000001ff0c7819 */ /* 0x000fc4000001160a */
[----:B------:R-:W-:-:S04]  /*06f0*/  SEL R9, RZ, 0x1, !P0 ;  /* 0x00000001ff097807 */ /* 0x000fc80004000000 */
[----:B------:R-:W-:-:S04]  /*0700*/  LOP3.LUT R9, R9, 0x1, R12, 0xf8, !PT ;  /* 0x0000000109097812 */ /* 0x000fc800078ef80c */
[----:B------:R-:W-:-:S05]  /*0710*/  LOP3.LUT R9, R9, R10, RZ, 0xc0, !PT ;  /* 0x0000000a09097212 */ /* 0x000fca00078ec0ff */
[----:B------:R-:W-:-:S05]  /*0720*/  IMAD.IADD R9, R12, 0x1, R9 ;  /* 0x000000010c097824 */ /* 0x000fca00078e0209 */
[----:B------:R-:W-:Y:S01]  /*0730*/  LOP3.LUT R0, R9, R0, RZ, 0xfc, !PT ;  /* 0x0000000009007212 */ /* 0x000fe200078efcff */
[----:B------:R-:W-:Y:S06]  /*0740*/  BRA `(.L_x_13) ;  /* 0x0000000000107947 */ /* 0x000fec0003800000 */
.L_x_12:
[----:B------:R-:W-:-:S04]  /*0750*/  LOP3.LUT R0, R0, 0x80000000, RZ, 0xc0, !PT ;  /* 0x8000000000007812 */ /* 0x000fc800078ec0ff */
[----:B------:R-:W-:Y:S01]  /*0760*/  LOP3.LUT R0, R0, 0x7f800000, RZ, 0xfc, !PT ;  /* 0x7f80000000007812 */ /* 0x000fe200078efcff */
[----:B------:R-:W-:Y:S06]  /*0770*/  BRA `(.L_x_13) ;  /* 0x0000000000047947 */ /* 0x000fec0003800000 */
.L_x_11:
[----:B------:R-:W-:-:S07]  /*0780*/  IMAD R0, R10, 0x800000, R0 ;  /* 0x008000000a007824 */ /* 0x000fce00078e0200 */
.L_x_13:
[----:B------:R-:W-:Y:S05]  /*0790*/  BSYNC.RECONVERGENT B2 ;  /* 0x0000000000027941 */ /* 0x000fea0003800200 */
.L_x_10:
[----:B------:R-:W-:Y:S05]  /*07a0*/  BRA `(.L_x_14) ;  /* 0x0000000000207947 */ /* 0x000fea0003800000 */
.L_x_9:
[----:B------:R-:W-:-:S04]  /*07b0*/  LOP3.LUT R0, R10, 0x80000000, R9, 0x48, !PT ;  /* 0x800000000a007812 */ /* 0x000fc800078e4809 */
[----:B------:R-:W-:Y:S01]  /*07c0*/  LOP3.LUT R0, R0, 0x7f800000, RZ, 0xfc, !PT ;  /* 0x7f80000000007812 */ /* 0x000fe200078efcff */
[----:B------:R-:W-:Y:S06]  /*07d0*/  BRA `(.L_x_14) ;  /* 0x0000000000147947 */ /* 0x000fec0003800000 */
.L_x_8:
[----:B------:R-:W-:Y:S01]  /*07e0*/  LOP3.LUT R0, R10, 0x80000000, R9, 0x48, !PT ;  /* 0x800000000a007812 */ /* 0x000fe200078e4809 */
[----:B------:R-:W-:Y:S06]  /*07f0*/  BRA `(.L_x_14) ;  /* 0x00000000000c7947 */ /* 0x000fec0003800000 */
.L_x_7:
[----:B------:R-:W0:Y:S01]  /*0800*/  MUFU.RSQ R0, -QNAN ;  /* 0xffc0000000007908 */ /* 0x000e220000001400 */
[----:B------:R-:W-:Y:S05]  /*0810*/  BRA `(.L_x_14) ;  /* 0x0000000000047947 */ /* 0x000fea0003800000 */
.L_x_6:
[----:B------:R-:W-:-:S07]  /*0820*/  FADD.FTZ R0, R0, 127 ;  /* 0x42fe000000007421 */ /* 0x000fce0000010000 */
.L_x_14:
[----:B------:R-:W-:Y:S05]  /*0830*/  BSYNC.RECONVERGENT B0 ;  /* 0x0000000000007941 */ /* 0x000fea0003800200 */
.L_x_3:
[----:B------:R-:W-:-:S04]  /*0840*/  IMAD.MOV.U32 R9, RZ, RZ, 0x0 ;  /* 0x00000000ff097424 */ /* 0x000fc800078e00ff */
[----:B0-----:R-:W-:Y:S05]  /*0850*/  RET.REL.NODEC R8 `(_Z29optimize_memory_layout_kernelPfii) ;  /* 0xfffffff408e87950 */ /* 0x001fea0003c3ffff */
.L_x_15:
[----:B------:R-:W-:-:S00]  /*0860*/  BRA `(.L_x_15) ;  /* 0xfffffffc00fc7947 */ /* 0x000fc0000383ffff */
[----:B------:R-:W-:-:S00]  /*0870*/  NOP ;  /* 0x0000000000007918 */ /* 0x000fc00000000000 */
        /* <DEDUP_REMOVED lines=8> */
.L_x_235:


//--------------------- .text._Z16glm4_rope_kernelPfS_PKfiiii --------------------------
	.section	.text._Z16glm4_rope_kernelPfS_PKfiiii,"ax",@progbits
	.align	128
        .global         _Z16glm4_rope_kernelPfS_PKfiiii
        .type           _Z16glm4_rope_kernelPfS_PKfiiii,@function
        .size           _Z16glm4_rope_kernelPfS_PKfiiii,(.L_x_240 - _Z16glm4_rope_kernelPfS_PKfiiii)
        .other          _Z16glm4_rope_kernelPfS_PKfiiii,@"STO_CUDA_ENTRY STV_DEFAULT"
_Z16glm4_rope_kernelPfS_PKfiiii:
.text._Z16glm4_rope_kernelPfS_PKfiiii:
[----:B------:R-:W-:Y:S01]  /*0000*/  LDC R1, c[0x0][0x37c] ;  /* 0x0000df00ff017b82 */ /* 0x000fe20000000800 */
[----:B------:R-:W0:Y:S01]  /*0010*/  S2R R4, SR_TID.X ;  /* 0x0000000000047919 */ /* 0x000e220000002100 */
[----:B------:R-:W1:Y:S06]  /*0020*/  LDCU.64 UR6, c[0x0][0x398] ;  /* 0x00007300ff0677ac */ /* 0x000e6c0008000a00 */
[----:B------:R-:W0:Y:S01]  /*0030*/  S2UR UR5, SR_CTAID.X ;  /* 0x00000000000579c3 */ /* 0x000e220000002500 */
[----:B------:R-:W2:Y:S01]  /*0040*/  LDCU UR10, c[0x0][0x360] ;  /* 0x00006c00ff0a77ac */ /* 0x000ea20008000800 */
[----:B------:R-:W3:Y:S06]  /*0050*/  LDCU.64 UR8, c[0x0][0x3a0] ;  /* 0x00007400ff0877ac */ /* 0x000eec0008000a00 */
[----:B------:R-:W0:Y:S01]  /*0060*/  LDC R3, c[0x0][0x360] ;  /* 0x0000d800ff037b82 */ /* 0x000e220000000800 */
[----:B-1----:R-:W-:-:S04]  /*0070*/  UIMAD UR4, UR7, UR6, URZ ;  /* 0x00000006070472a4 */ /* 0x002fc8000f8e02ff */
[----:B---3--:R-:W-:-:S04]  /*0080*/  UIMAD UR4, UR4, UR8, URZ ;  /* 0x00000008040472a4 */ /* 0x008fc8000f8e02ff */
[----:B------:R-:W-:Y:S01]  /*0090*/  UIMAD UR6, UR4, UR9, URZ ;  /* 0x00000009040672a4 */ /* 0x000fe2000f8e02ff */
[----:B0-----:R-:W-:-:S05]  /*00a0*/  IMAD R4, R3, UR5, R4 ;  /* 0x0000000503047c24 */ /* 0x001fca000f8e0204 */
[----:B------:R-:W-:-:S13]  /*00b0*/  ISETP.GE.AND P0, PT, R4, UR6, PT ;  /* 0x0000000604007c0c */ /* 0x000fda000bf06270 */
[----:B--2---:R-:W-:Y:S05]  /*00c0*/  @P0 EXIT ;  /* 0x000000000000094d */ /* 0x004fea0003800000 */
[----:B------:R-:W0:Y:S01]  /*00d0*/  LDCU UR5, c[0x0][0x370] ;  /* 0x00006e00ff0577ac */ /* 0x000e220008000800 */
[----:B------:R-:W-:Y:S02]  /*00e0*/  UIMAD UR8, UR9, UR8, URZ ;  /* 0x00000008090872a4 */ /* 0x000fe4000f8e02ff */
[----:B------:R-:W-:Y:S01]  /*00f0*/  ULEA.HI UR4, UR9, UR9, URZ, 0x1 ;  /* 0x0000000909047291 */ /* 0x000fe2000f8f08ff */
[----:B------:R-:W1:Y:S01]  /*0100*/  LDCU.64 UR12, c[0x0][0x358] ;  /* 0x00006b00ff0c77ac */ /* 0x000e620008000a00 */
[----:B------:R-:W-:Y:S02]  /*0110*/  UIMAD UR7, UR7, UR8, URZ ;  /* 0x00000008070772a4 */ /* 0x000fe4000f8e02ff */
[----:B------:R-:W-:Y:S02]  /*0120*/  USHF.R.S32.HI UR9, URZ, 0x1, UR4 ;  /* 0x00000001ff097899 */ /* 0x000fe40008011404 */
[----:B0-----:R-:W-:-:S12]  /*0130*/  UIMAD UR10, UR10, UR5, URZ ;  /* 0x000000050a0a72a4 */ /* 0x001fd8000f8e02ff */
.L_x_28:
[----:B0-----:R-:W-:Y:S01]  /*0140*/  IABS R2, UR7 ;  /* 0x0000000700027c13 */ /* 0x001fe20008000000 */
[----:B------:R-:W-:Y:S01]  /*0150*/  IMAD.MOV.U32 R20, RZ, RZ, RZ ;  /* 0x000000ffff147224 */ /* 0x000fe200078e00ff */
[----:B------:R-:W-:Y:S01]  /*0160*/  IABS R0, UR8 ;  /* 0x0000000800007c13 */ /* 0x000fe20008000000 */
[----:B------:R-:W-:Y:S01]  /*0170*/  BSSY.RECONVERGENT B0, `(.L_x_16) ;  /* 0x0000174000007945 */ /* 0x000fe20003800200 */
[----:B------:R-:W0:Y:S01]  /*0180*/  I2F.RP R3, R2 ;  /* 0x0000000200037306 */ /* 0x000e220000209400 */
[----:B------:R-:W-:Y:S02]  /*0190*/  IABS R14, UR7 ;  /* 0x00000007000e7c13 */ /* 0x000fe40008000000 */
[----:B------:R-:W-:Y:S02]  /*01a0*/  IABS R13, R4 ;  /* 0x00000004000d7213 */ /* 0x000fe40000000000 */
[----:B------:R-:W-:Y:S01]  /*01b0*/  ISETP.GE.AND P1, PT, R4, RZ, PT ;  /* 0x000000ff0400720c */ /* 0x000fe20003f26270 */
[----:B------:R-:W-:Y:S01]  /*01c0*/  IMAD.MOV R14, RZ, RZ, -R14 ;  /* 0x000000ffff0e7224 */ /* 0x000fe200078e0a0e */
[----:B------:R-:W-:Y:S01]  /*01d0*/  ISETP.NE.AND P2, PT, RZ, UR7, PT ;  /* 0x00000007ff007c0c */ /* 0x000fe2000bf45270 */
[----:B------:R-:W2:Y:S08]  /*01e0*/  I2F.RP R12, R0 ;  /* 0x00000000000c7306 */ /* 0x000eb00000209400 */
[----:B0-----:R-:W0:Y:S08]  /*01f0*/  MUFU.RCP R3, R3 ;  /* 0x0000000300037308 */ /* 0x001e300000001000 */
[----:B--2---:R-:W-:Y:S01]  /*0200*/  MUFU.RCP R12, R12 ;  /* 0x0000000c000c7308 */ /* 0x004fe20000001000 */
[----:B0-----:R-:W-:-:S07]  /*0210*/  VIADD R21, R3, 0xffffffe ;  /* 0x0ffffffe03157836 */ /* 0x001fce0000000000 */
[----:B------:R-:W0:Y:S02]  /*0220*/  F2I.FTZ.U32.TRUNC.NTZ R21, R21 ;  /* 0x0000001500157305 */ /* 0x000e24000021f000 */
[----:B0-----:R-:W-:-:S04]  /*0230*/  IMAD.MOV R5, RZ, RZ, -R21 ;  /* 0x000000ffff057224 */ /* 0x001fc800078e0a15 */
[----:B------:R-:W-:-:S04]  /*0240*/  IMAD R5, R5, R2, RZ ;  /* 0x0000000205057224 */ /* 0x000fc800078e02ff */
[----:B------:R-:W-:Y:S02]  /*0250*/  IMAD.HI.U32 R20, R21, R5, R20 ;  /* 0x0000000515147227 */ /* 0x000fe400078e0014 */
[----:B------:R-:W0:Y:S04]  /*0260*/  LDC R5, c[0x0][0x3a4] ;  /* 0x0000e900ff057b82 */ /* 0x000e280000000800 */
[----:B------:R-:W-:-:S04]  /*0270*/  IMAD.HI.U32 R3, R20, R13, RZ ;  /* 0x0000000d14037227 */ /* 0x000fc800078e00ff */
[----:B------:R-:W-:Y:S02]  /*0280*/  IMAD R13, R3, R14, R13 ;  /* 0x0000000e030d7224 */ /* 0x000fe400078e020d */
[----:B------:R-:W-:Y:S01]  /*0290*/  VIADD R3, R12, 0xffffffe ;  /* 0x0ffffffe0c037836 */ /* 0x000fe20000000000 */
[----:B------:R-:W-:Y:S02]  /*02a0*/  LOP3.LUT R12, RZ, UR7, RZ, 0x33, !PT ;  /* 0x00000007ff0c7c12 */ /* 0x000fe4000f8e33ff */
[----:B------:R-:W-:-:S03]  /*02b0*/  ISETP.GT.U32.AND P0, PT, R2, R13, PT ;  /* 0x0000000d0200720c */ /* 0x000fc60003f04070 */
[----:B------:R-:W2:Y:S01]  /*02c0*/  F2I.FTZ.U32.TRUNC.NTZ R3, R3 ;  /* 0x0000000300037305 */ /* 0x000ea2000021f000 */
[----:B0-----:R-:W-:-:S09]  /*02d0*/  ISETP.NE.AND P3, PT, R5, RZ, PT ;  /* 0x000000ff0500720c */ /* 0x001fd20003f65270 */
[----:B------:R-:W-:-:S05]  /*02e0*/  @!P0 IMAD.IADD R13, R13, 0x1, -R2 ;  /* 0x000000010d0d8824 */ /* 0x000fca00078e0a02 */
[----:B------:R-:W-:Y:S01]  /*02f0*/  ISETP.GT.U32.AND P0, PT, R2, R13, PT ;  /* 0x0000000d0200720c */ /* 0x000fe20003f04070 */
[----:B--2---:R-:W-:-:S12]  /*0300*/  IMAD.MOV R15, RZ, RZ, -R3 ;  /* 0x000000ffff0f7224 */ /* 0x004fd800078e0a03 */
[----:B------:R-:W-:Y:S01]  /*0310*/  @!P0 IMAD.IADD R13, R13, 0x1, -R2 ;  /* 0x000000010d0d8824 */ /* 0x000fe200078e0a02 */
[----:B------:R-:W-:Y:S01]  /*0320*/  P2R R2, PR, RZ, 0x4 ;  /* 0x00000004ff027803 */ /* 0x000fe20000000000 */
[----:B------:R-:W-:Y:S02]  /*0330*/  HFMA2 R2, -RZ, RZ, 0, 0 ;  /* 0x00000000ff027431 */ /* 0x000fe400000001ff */
[----:B------:R-:W-:-:S05]  /*0340*/  @!P1 IMAD.MOV R13, RZ, RZ, -R13 ;  /* 0x000000ffff0d9224 */ /* 0x000fca00078e0a0d */
[----:B------:R-:W-:Y:S01]  /*0350*/  SEL R12, R12, R13, !P2 ;  /* 0x0000000d0c0c7207 */ /* 0x000fe20005000000 */
[----:B------:R-:W-:Y:S01]  /*0360*/  IMAD R13, R15, R0, RZ ;  /* 0x000000000f0d7224 */ /* 0x000fe200078e02ff */
[----:B------:R-:W-:Y:S02]  /*0370*/  IABS R15, UR8 ;  /* 0x00000008000f7c13 */ /* 0x000fe40008000000 */
[----:B------:R-:W-:Y:S01]  /*0380*/  IABS R14, R12 ;  /* 0x0000000c000e7213 */ /* 0x000fe20000000000 */
[----:B------:R-:W-:Y:S01]  /*0390*/  IMAD.HI.U32 R2, R3, R13, R2 ;  /* 0x0000000d03027227 */ /* 0x000fe200078e0002 */
[----:B------:R-:W-:-:S03]  /*03a0*/  IABS R3, R5 ;  /* 0x0000000500037213 */ /* 0x000fc60000000000 */
[----:B------:R-:W-:Y:S02]  /*03b0*/  IMAD.MOV.U32 R13, RZ, RZ, R14 ;  /* 0x000000ffff0d7224 */ /* 0x000fe400078e000e */
[----:B------:R-:W-:Y:S02]  /*03c0*/  IMAD.MOV.U32 R14, RZ, RZ, R3 ;  /* 0x000000ffff0e7224 */ /* 0x000fe400078e0003 */
[----:B------:R-:W-:Y:S02]  /*03d0*/  IMAD.MOV R16, RZ, RZ, -R15 ;  /* 0x000000ffff107224 */ /* 0x000fe400078e0a0f */
[----:B------:R-:W-:Y:S02]  /*03e0*/  IMAD.HI.U32 R3, R2, R13, RZ ;  /* 0x0000000d02037227 */ /* 0x000fe400078e00ff */
[----:B------:R-:W0:Y:S02]  /*03f0*/  I2F.RP R2, R14 ;  /* 0x0000000e00027306 */ /* 0x000e240000209400 */
[----:B------:R-:W-:-:S05]  /*0400*/  IMAD R13, R3, R16, R13 ;  /* 0x00000010030d7224 */ /* 0x000fca00078e020d */
[----:B------:R-:W-:Y:S01]  /*0410*/  ISETP.GT.U32.AND P1, PT, R0, R13, PT ;  /* 0x0000000d0000720c */ /* 0x000fe20003f24070 */
[----:B0-----:R-:W0:-:S12]  /*0420*/  MUFU.RCP R2, R2 ;  /* 0x0000000200027308 */ /* 0x001e180000001000 */
[----:B------:R-:W-:Y:S02]  /*0430*/  @!P1 IMAD.IADD R13, R13, 0x1, -R0 ;  /* 0x000000010d0d9824 */ /* 0x000fe400078e0a00 */
[----:B------:R-:W-:Y:S01]  /*0440*/  @!P1 VIADD R3, R3, 0x1 ;  /* 0x0000000103039836 */ /* 0x000fe20000000000 */
[----:B------:R-:W-:Y:S02]  /*0450*/  ISETP.NE.AND P1, PT, RZ, UR8, PT ;  /* 0x00000008ff007c0c */ /* 0x000fe4000bf25270 */
[----:B------:R-:W-:Y:S02]  /*0460*/  ISETP.GE.U32.AND P0, PT, R13, R0, PT ;  /* 0x000000000d00720c */ /* 0x000fe40003f06070 */
[----:B------:R-:W-:-:S04]  /*0470*/  LOP3.LUT R0, R12, UR8, RZ, 0x3c, !PT ;  /* 0x000000080c007c12 */ /* 0x000fc8000f8e3cff */
[----:B------:R-:W-:Y:S01]  /*0480*/  ISETP.GE.AND P2, PT, R0, RZ, PT ;  /* 0x000000ff0000720c */ /* 0x000fe20003f46270 */
[----:B0-----:R-:W-:-:S06]  /*0490*/  VIADD R13, R2, 0xffffffe ;  /* 0x0ffffffe020d7836 */ /* 0x001fcc0000000000 */
[----:B------:R-:W0:Y:S01]  /*04a0*/  F2I.FTZ.U32.TRUNC.NTZ R13, R13 ;  /* 0x0000000d000d7305 */ /* 0x000e22000021f000 */
[----:B------:R-:W-:-:S05]  /*04b0*/  @P0 VIADD R3, R3, 0x1 ;  /* 0x0000000103030836 */ /* 0x000fca0000000000 */
[----:B------:R-:W-:Y:S01]  /*04c0*/  @!P2 IMAD.MOV R3, RZ, RZ, -R3 ;  /* 0x000000ffff03a224 */ /* 0x000fe200078e0a03 */
[----:B------:R-:W-:-:S05]  /*04d0*/  @!P1 LOP3.LUT R3, RZ, UR8, RZ, 0x33, !PT ;  /* 0x00000008ff039c12 */ /* 0x000fca000f8e33ff */
[----:B------:R-:W-:Y:S01]  /*04e0*/  IMAD.MOV R15, RZ, RZ, -R3 ;  /* 0x000000ffff0f7224 */ /* 0x000fe200078e0a03 */
[----:B0-----:R-:W-:-:S03]  /*04f0*/  IADD3 R21, PT, PT, RZ, -R13, RZ ;  /* 0x8000000dff157210 */ /* 0x001fc60007ffe0ff */
[----:B------:R-:W-:Y:S02]  /*0500*/  IMAD R2, R15, UR8, R12 ;  /* 0x000000080f027c24 */ /* 0x000fe4000f8e020c */
[----:B------:R-:W-:Y:S02]  /*0510*/  IMAD.MOV.U32 R12, RZ, RZ, RZ ;  /* 0x000000ffff0c7224 */ /* 0x000fe400078e00ff */
[----:B------:R-:W-:Y:S01]  /*0520*/  IMAD R21, R21, R14, RZ ;  /* 0x0000000e15157224 */ /* 0x000fe200078e02ff */
[----:B------:R-:W-:Y:S02]  /*0530*/  IABS R0, R2 ;  /* 0x0000000200007213 */ /* 0x000fe40000000000 */
[----:B------:R-:W-:Y:S01]  /*0540*/  ISETP.GE.AND P1, PT, R2, RZ, PT ;  /* 0x000000ff0200720c */ /* 0x000fe20003f26270 */
[----:B------:R-:W-:Y:S01]  /*0550*/  IMAD.HI.U32 R21, R13, R21, R12 ;  /* 0x000000150d157227 */ /* 0x000fe200078e000c */
[----:B------:R-:W-:-:S03]  /*0560*/  P2R R12, PR, RZ, 0x8 ;  /* 0x00000008ff0c7803 */ /* 0x000fc60000000000 */
[----:B------:R-:W-:-:S04]  /*0570*/  IMAD.MOV.U32 R13, RZ, RZ, R0 ;  /* 0x000000ffff0d7224 */ /* 0x000fc800078e0000 */
[----:B------:R-:W-:-:S04]  /*0580*/  IMAD.HI.U32 R0, R21, R13, RZ ;  /* 0x0000000d15007227 */ /* 0x000fc800078e00ff */
[----:B------:R-:W-:-:S04]  /*0590*/  IMAD.MOV R0, RZ, RZ, -R0 ;  /* 0x000000ffff007224 */ /* 0x000fc800078e0a00 */
[----:B------:R-:W-:Y:S01]  /*05a0*/  IMAD R13, R14, R0, R13 ;  /* 0x000000000e0d7224 */ /* 0x000fe200078e020d */
[----:B------:R-:W-:-:S04]  /*05b0*/  LOP3.LUT R0, RZ, R5, RZ, 0x33, !PT ;  /* 0x00000005ff007212 */ /* 0x000fc800078e33ff */
[----:B------:R-:W-:-:S13]  /*05c0*/  ISETP.GT.U32.AND P0, PT, R14, R13, PT ;  /* 0x0000000d0e00720c */ /* 0x000fda0003f04070 */
[----:B------:R-:W-:-:S05]  /*05d0*/  @!P0 IMAD.IADD R13, R13, 0x1, -R14 ;  /* 0x000000010d0d8824 */ /* 0x000fca00078e0a0e */
[----:B------:R-:W-:-:S13]  /*05e0*/  ISETP.GT.U32.AND P0, PT, R14, R13, PT ;  /* 0x0000000d0e00720c */ /* 0x000fda0003f04070 */
[----:B------:R-:W-:-:S04]  /*05f0*/  @!P0 IMAD.IADD R13, R13, 0x1, -R14 ;  /* 0x000000010d0d8824 */ /* 0x000fc800078e0a0e */
[----:B------:R-:W-:-:S05]  /*0600*/  @!P1 IMAD.MOV R13, RZ, RZ, -R13 ;  /* 0x000000ffff0d9224 */ /* 0x000fca00078e0a0d */
[----:B------:R-:W-:-:S04]  /*0610*/  SEL R0, R0, R13, !P3 ;  /* 0x0000000d00007207 */ /* 0x000fc80005800000 */
[----:B------:R-:W-:-:S13]  /*0620*/  ISETP.GT.AND P0, PT, R0, 0x3f, PT ;  /* 0x0000003f0000780c */ /* 0x000fda0003f04270 */
[----:B------:R-:W-:Y:S05]  /*0630*/  @P0 BRA `(.L_x_17) ;  /* 0x00000010009c0947 */ /* 0x000fea0003800000 */
[----:B------:R-:W0:Y:S01]  /*0640*/  LDC.64 R12, c[0x0][0x390] ;  /* 0x0000e400ff0c7b82 */ /* 0x000e220000000a00 */
[----:B------:R-:W-:-:S04]  /*0650*/  LEA.HI R14, R0, R0, RZ, 0x1 ;  /* 0x00000000000e7211 */ /* 0x000fc800078f08ff */
[----:B------:R-:W-:-:S05]  /*0660*/  LOP3.LUT R14, R14, 0xfffffffe, RZ, 0xc0, !PT ;  /* 0xfffffffe0e0e7812 */ /* 0x000fca00078ec0ff */
[----:B------:R-:W-:-:S04]  /*0670*/  IMAD R15, R3, 0x40, R14 ;  /* 0x00000040030f7824 */ /* 0x000fc800078e020e */
[----:B0-----:R-:W-:-:S05]  /*0680*/  IMAD.WIDE R12, R15, 0x4, R12 ;  /* 0x000000040f0c7825 */ /* 0x001fca00078e020c */
[----:B-1----:R-:W2:Y:S01]  /*0690*/  LDG.E.CONSTANT R22, desc[UR12][R12.64] ;  /* 0x0000000c0c167981 */ /* 0x002ea2000c1e9900 */
[----:B------:R-:W-:Y:S01]  /*06a0*/  BSSY.RECONVERGENT B1, `(.L_x_18) ;  /* 0x0000069000017945 */ /* 0x000fe20003800200 */
[C---:B--2---:R-:W-:Y:S01]  /*06b0*/  FMUL R14, R22.reuse, 0.63661974668502807617 ;  /* 0x3f22f983160e7820 */ /* 0x044fe20000400000 */
[----:B------:R-:W-:-:S03]  /*06c0*/  FSETP.GE.AND P0, PT, |R22|, 105615, PT ;  /* 0x47ce47801600780b */ /* 0x000fc60003f06200 */
[----:B------:R-:W0:Y:S02]  /*06d0*/  F2I.NTZ R17, R14 ;  /* 0x0000000e00117305 */ /* 0x000e240000203100 */
[-C--:B0-----:R-:W-:Y:S02]  /*06e0*/  I2FP.F32.S32 R23, R17.reuse ;  /* 0x0000001100177245 */ /* 0x081fe40000201400 */
[----:B------:R-:W-:-:S03]  /*06f0*/  MOV R24, R17 ;  /* 0x0000001100187202 */ /* 0x000fc60000000f00 */
[----:B------:R-:W-:-:S04]  /*0700*/  FFMA R16, R23, -1.5707962512969970703, R22 ;  /* 0xbfc90fda17107823 */ /* 0x000fc80000000016 */
[----:B------:R-:W-:-:S04]  /*0710*/  FFMA R16, R23, -7.5497894158615963534e-08, R16 ;  /* 0xb3a2216817107823 */ /* 0x000fc80000000010 */
[----:B------:R-:W-:-:S04]  /*0720*/  FFMA R23, R23, -5.3903029534742383927e-15, R16 ;  /* 0xa7c234c517177823 */ /* 0x000fc80000000010 */
[----:B------:R-:W-:Y:S01]  /*0730*/  IMAD.MOV.U32 R16, RZ, RZ, R23 ;  /* 0x000000ffff107224 */ /* 0x000fe200078e0017 */
[----:B------:R-:W-:Y:S06]  /*0740*/  @!P0 BRA `(.L_x_19) ;  /* 0x0000000400788947 */ /* 0x000fec0003800000 */
[----:B------:R-:W-:-:S13]  /*0750*/  FSETP.NEU.AND P0, PT, |R22|, +INF , PT ;  /* 0x7f8000001600780b */ /* 0x000fda0003f0d200 */
[----:B------:R-:W-:Y:S01]  /*0760*/  @!P0 FMUL R16, RZ, R22 ;  /* 0x00000016ff108220 */ /* 0x000fe20000400000 */
[----:B------:R-:W-:Y:S01]  /*0770*/  @!P0 IMAD.MOV.U32 R17, RZ, RZ, RZ ;  /* 0x000000ffff118224 */ /* 0x000fe200078e00ff */
[----:B------:R-:W-:Y:S06]  /*0780*/  @!P0 BRA `(.L_x_19) ;  /* 0x0000000400688947 */ /* 0x000fec0003800000 */
[----:B------:R-:W-:Y:S01]  /*0790*/  IMAD.SHL.U32 R12, R22, 0x100, RZ ;  /* 0x00000100160c7824 */ /* 0x000fe200078e00ff */
[----:B------:R-:W-:Y:S01]  /*07a0*/  CS2R R16, SRZ ;  /* 0x0000000000107805 */ /* 0x000fe2000001ff00 */
[----:B------:R-:W0:Y:S03]  /*07b0*/  LDCU.64 UR14, c[0x4][0x50] ;  /* 0x01000a00ff0e77ac */ /* 0x000e260008000a00 */
[----:B------:R-:W-:Y:S01]  /*07c0*/  LOP3.LUT R19, R12, 0x80000000, RZ, 0xfc, !PT ;  /* 0x800000000c137812 */ /* 0x000fe200078efcff */
[----:B------:R-:W-:Y:S01]  /*07d0*/  UMOV UR5, URZ ;  /* 0x000000ff00057c82 */ /* 0x000fe20008000000 */
[----:B------:R-:W-:-:S05]  /*07e0*/  UMOV UR4, URZ ;  /* 0x000000ff00047c82 */ /* 0x000fca0008000000 */
.L_x_20:
[----:B0-----:R-:W-:Y:S02]  /*07f0*/  IMAD.U32 R12, RZ, RZ, UR14 ;  /* 0x0000000eff0c7e24 */ /* 0x001fe4000f8e00ff */
[----:B------:R-:W-:-:S05]  /*0800*/  IMAD.U32 R13, RZ, RZ, UR15 ;  /* 0x0000000fff0d7e24 */ /* 0x000fca000f8e00ff */
[----:B------:R-:W2:Y:S01]  /*0810*/  LDG.E.CONSTANT R12, desc[UR12][R12.64] ;  /* 0x0000000c0c0c7981 */ /* 0x000ea2000c1e9900 */
[C---:B------:R-:W-:Y:S01]  /*0820*/  ISETP.EQ.AND P4, PT, R16.reuse, RZ, PT ;  /* 0x000000ff1000720c */ /* 0x040fe20003f82270 */
[----:B------:R-:W-:Y:S01]  /*0830*/  UIADD3 UR4, UPT, UPT, UR4, 0x1, URZ ;  /* 0x0000000104047890 */ /* 0x000fe2000fffe0ff */
[C---:B------:R-:W-:Y:S01]  /*0840*/  ISETP.EQ.AND P3, PT, R16.reuse, 0x4, PT ;  /* 0x000000041000780c */ /* 0x040fe20003f62270 */
[----:B------:R-:W-:Y:S01]  /*0850*/  UIADD3 UR14, UP1, UPT, UR14, 0x4, URZ ;  /* 0x000000040e0e7890 */ /* 0x000fe2000ff3e0ff */
[C---:B------:R-:W-:Y:S01]  /*0860*/  ISETP.EQ.AND P2, PT, R16.reuse, 0x8, PT ;  /* 0x000000081000780c */ /* 0x040fe20003f42270 */
[----:B------:R-:W-:Y:S01]  /*0870*/  UISETP.NE.AND UP0, UPT, UR4, 0x6, UPT ;  /* 0x000000060400788c */ /* 0x000fe2000bf05270 */
[----:B------:R-:W-:Y:S01]  /*0880*/  ISETP.EQ.AND P1, PT, R16, 0xc, PT ;  /* 0x0000000c1000780c */ /* 0x000fe20003f22270 */
[----:B------:R-:W-:Y:S01]  /*0890*/  UIADD3.X UR15, UPT, UPT, URZ, UR15, URZ, UP1, !UPT ;  /* 0x0000000fff0f7290 */ /* 0x000fe20008ffe4ff */
[----:B--2---:R-:W-:-:S03]  /*08a0*/  IMAD.WIDE.U32 R14, R12, R19, RZ ;  /* 0x000000130c0e7225 */ /* 0x004fc600078e00ff */
[----:B------:R-:W-:-:S04]  /*08b0*/  IADD3 R14, P0, PT, R14, R17, RZ ;  /* 0x000000110e0e7210 */ /* 0x000fc80007f1e0ff */
[----:B------:R-:W-:Y:S01]  /*08c0*/  IADD3.X R17, PT, PT, R15, UR5, RZ, P0, !PT ;  /* 0x000000050f117c10 */ /* 0x000fe200087fe4ff */
[--C-:B------:R-:W-:Y:S01]  /*08d0*/  @P4 IMAD.MOV.U32 R6, RZ, RZ, R14.reuse ;  /* 0x000000ffff064224 */ /* 0x100fe200078e000e */
[C---:B------:R-:W-:Y:S01]  /*08e0*/  ISETP.EQ.AND P0, PT, R16.reuse, 0x10, PT ;  /* 0x000000101000780c */ /* 0x040fe20003f02270 */
[--C-:B------:R-:W-:Y:S01]  /*08f0*/  @P3 IMAD.MOV.U32 R7, RZ, RZ, R14.reuse ;  /* 0x000000ffff073224 */ /* 0x100fe200078e000e */
[C---:B------:R-:W-:Y:S01]  /*0900*/  ISETP.EQ.AND P4, PT, R16.reuse, 0x14, PT ;  /* 0x000000141000780c */ /* 0x040fe20003f82270 */
[----:B------:R-:W-:Y:S01]  /*0910*/  @P2 IMAD.MOV.U32 R8, RZ, RZ, R14 ;  /* 0x000000ffff082224 */ /* 0x000fe200078e000e */
[----:B------:R-:W-:Y:S01]  /*0920*/  @P1 MOV R9, R14 ;  /* 0x0000000e00091202 */ /* 0x000fe20000000f00 */
[----:B------:R-:W-:-:S08]  /*0930*/  VIADD R16, R16, 0x4 ;  /* 0x0000000410107836 */ /* 0x000fd00000000000 */
[--C-:B------:R-:W-:Y:S02]  /*0940*/  @P0 IMAD.MOV.U32 R10, RZ, RZ, R14.reuse ;  /* 0x000000ffff0a0224 */ /* 0x100fe400078e000e */
[----:B------:R-:W-:Y:S01]  /*0950*/  @P4 IMAD.MOV.U32 R11, RZ, RZ, R14 ;  /* 0x000000ffff0b4224 */ /* 0x000fe200078e000e */
[----:B------:R-:W-:Y:S06]  /*0960*/  BRA.U UP0, `(.L_x_20) ;  /* 0xfffffffd00a07547 */ /* 0x000fec000b83ffff */
[----:B------:R-:W-:Y:S01]  /*0970*/  SHF.R.U32.HI R12, RZ, 0x17, R22 ;  /* 0x00000017ff0c7819 */ /* 0x000fe20000011616 */
[----:B------:R-:W-:Y:S03]  /*0980*/  BSSY.RECONVERGENT B2, `(.L_x_21) ;  /* 0x0000028000027945 */ /* 0x000fe60003800200 */
[C---:B------:R-:W-:Y:S02]  /*0990*/  LOP3.LUT R13, R12.reuse, 0xe0, RZ, 0xc0, !PT ;  /* 0x000000e00c0d7812 */ /* 0x040fe400078ec0ff */
[----:B------:R-:W-:-:S03]  /*09a0*/  LOP3.LUT P6, RZ, R12, 0x1f, RZ, 0xc0, !PT ;  /* 0x0000001f0cff7812 */ /* 0x000fc600078cc0ff */
[----:B------:R-:W-:-:S05]  /*09b0*/  VIADD R13, R13, 0xffffff80 ;  /* 0xffffff800d0d7836 */ /* 0x000fca0000000000 */
[----:B------:R-:W-:-:S05]  /*09c0*/  SHF.R.U32.HI R13, RZ, 0x5, R13 ;  /* 0x00000005ff0d7819 */ /* 0x000fca000001160d */
[----:B------:R-:W-:-:S05]  /*09d0*/  IMAD.U32 R15, R13, -0x4, RZ ;  /* 0xfffffffc0d0f7824 */ /* 0x000fca00078e00ff */
[C---:B------:R-:W-:Y:S02]  /*09e0*/  ISETP.EQ.AND P2, PT, R15.reuse, -0x18, PT ;  /* 0xffffffe80f00780c */ /* 0x040fe40003f42270 */
[C---:B------:R-:W-:Y:S02]  /*09f0*/  ISETP.EQ.AND P3, PT, R15.reuse, -0x14, PT ;  /* 0xffffffec0f00780c */ /* 0x040fe40003f62270 */
[C---:B------:R-:W-:Y:S02]  /*0a00*/  ISETP.EQ.AND P0, PT, R15.reuse, -0x10, PT ;  /* 0xfffffff00f00780c */ /* 0x040fe40003f02270 */
[C---:B------:R-:W-:Y:S02]  /*0a10*/  ISETP.EQ.AND P1, PT, R15.reuse, -0xc, PT ;  /* 0xfffffff40f00780c */ /* 0x040fe40003f22270 */
[C---:B------:R-:W-:Y:S02]  /*0a20*/  ISETP.EQ.AND P4, PT, R15.reuse, RZ, PT ;  /* 0x000000ff0f00720c */ /* 0x040fe40003f82270 */
[----:B------:R-:W-:-:S03]  /*0a30*/  ISETP.EQ.AND P5, PT, R15, 0x4, PT ;  /* 0x000000040f00780c */ /* 0x000fc60003fa2270 */
[--C-:B------:R-:W-:Y:S01]  /*0a40*/  @P2 IMAD.MOV.U32 R16, RZ, RZ, R6.reuse ;  /* 0x000000ffff102224 */ /* 0x100fe200078e0006 */
[C---:B------:R-:W-:Y:S01]  /*0a50*/  ISETP.EQ.AND P2, PT, R15.reuse, -0x8, PT ;  /* 0xfffffff80f00780c */ /* 0x040fe20003f42270 */
[----:B------:R-:W-:Y:S02]  /*0a60*/  @P3 IMAD.MOV.U32 R13, RZ, RZ, R6 ;  /* 0x000000ffff0d3224 */ /* 0x000fe400078e0006 */
[----:B------:R-:W-:Y:S01]  /*0a70*/  @P3 IMAD.MOV.U32 R16, RZ, RZ, R7 ;  /* 0x000000ffff103224 */ /* 0x000fe200078e0007 */
[----:B------:R-:W-:Y:S01]  /*0a80*/  ISETP.EQ.AND P3, PT, R15, -0x4, PT ;  /* 0xfffffffc0f00780c */ /* 0x000fe20003f62270 */
[--C-:B------:R-:W-:Y:S01]  /*0a90*/  @P0 IMAD.MOV.U32 R16, RZ, RZ, R8.reuse ;  /* 0x000000ffff100224 */ /* 0x100fe200078e0008 */
[----:B------:R-:W-:Y:S01]  /*0aa0*/  @P0 MOV R13, R7 ;  /* 0x00000007000d0202 */ /* 0x000fe20000000f00 */
[----:B------:R-:W-:Y:S02]  /*0ab0*/  @P1 IMAD.MOV.U32 R13, RZ, RZ, R8 ;  /* 0x000000ffff0d1224 */ /* 0x000fe400078e0008 */
[----:B------:R-:W-:-:S04]  /*0ac0*/  @P1 IMAD.MOV.U32 R16, RZ, RZ, R9 ;  /* 0x000000ffff101224 */ /* 0x000fc800078e0009 */
[----:B------:R-:W-:Y:S02]  /*0ad0*/  @P2 IMAD.MOV.U32 R13, RZ, RZ, R9 ;  /* 0x000000ffff0d2224 */ /* 0x000fe400078e0009 */
[--C-:B------:R-:W-:Y:S02]  /*0ae0*/  @P2 IMAD.MOV.U32 R16, RZ, RZ, R10.reuse ;  /* 0x000000ffff102224 */ /* 0x100fe400078e000a */
[----:B------:R-:W-:Y:S02]  /*0af0*/  @P3 IMAD.MOV.U32 R13, RZ, RZ, R10 ;  /* 0x000000ffff0d3224 */ /* 0x000fe400078e000a */
[--C-:B------:R-:W-:Y:S01]  /*0b00*/  @P3 IMAD.MOV.U32 R16, RZ, RZ, R11.reuse ;  /* 0x000000ffff103224 */ /* 0x100fe200078e000b */
[----:B------:R-:W-:Y:S01]  /*0b10*/  @P4 MOV R16, R17 ;  /* 0x0000001100104202 */ /* 0x000fe20000000f00 */
[----:B------:R-:W-:Y:S02]  /*0b20*/  @P4 IMAD.MOV.U32 R13, RZ, RZ, R11 ;  /* 0x000000ffff0d4224 */ /* 0x000fe400078e000b */
[----:B------:R-:W-:Y:S01]  /*0b30*/  @P5 IMAD.MOV.U32 R13, RZ, RZ, R17 ;  /* 0x000000ffff0d5224 */ /* 0x000fe200078e0011 */
[----:B------:R-:W-:Y:S06]  /*0b40*/  @!P6 BRA `(.L_x_22) ;  /* 0x00000000002ce947 */ /* 0x000fec0003800000 */
[----:B------:R-:W-:Y:S01]  /*0b50*/  @P0 IMAD.MOV.U32 R14, RZ, RZ, R6 ;  /* 0x000000ffff0e0224 */ /* 0x000fe200078e0006 */
[----:B------:R-:W-:Y:S01]  /*0b60*/  ISETP.EQ.AND P0, PT, R15, 0x8, PT ;  /* 0x000000080f00780c */ /* 0x000fe20003f02270 */
[----:B------:R-:W-:Y:S01]  /*0b70*/  @P1 IMAD.MOV.U32 R14, RZ, RZ, R7 ;  /* 0x000000ffff0e1224 */ /* 0x000fe200078e0007 */
[----:B------:R-:W-:Y:S01]  /*0b80*/  LOP3.LUT R12, R12, 0x1f, RZ, 0xc0, !PT ;  /* 0x0000001f0c0c7812 */ /* 0x000fe200078ec0ff */
[----:B------:R-:W-:Y:S02]  /*0b90*/  @P2 IMAD.MOV.U32 R14, RZ, RZ, R8 ;  /* 0x000000ffff0e2224 */ /* 0x000fe400078e0008 */
[----:B------:R-:W-:Y:S01]  /*0ba0*/  @P3 IMAD.MOV.U32 R14, RZ, RZ, R9 ;  /* 0x000000ffff0e3224 */ /* 0x000fe200078e0009 */
[----:B------:R-:W-:Y:S01]  /*0bb0*/  SHF.L.W.U32.HI R16, R13, R12, R16 ;  /* 0x0000000c0d107219 */ /* 0x000fe20000010e10 */
[----:B------:R-:W-:Y:S02]  /*0bc0*/  @P4 IMAD.MOV.U32 R14, RZ, RZ, R10 ;  /* 0x000000ffff0e4224 */ /* 0x000fe400078e000a */
[----:B------:R-:W-:-:S04]  /*0bd0*/  @P5 IMAD.MOV.U32 R14, RZ, RZ, R11 ;  /* 0x000000ffff0e5224 */ /* 0x000fc800078e000b */
[----:B------:R-:W-:-:S05]  /*0be0*/  @P0 IMAD.MOV.U32 R14, RZ, RZ, R17 ;  /* 0x000000ffff0e0224 */ /* 0x000fca00078e0011 */
[----:B------:R-:W-:-:S07]  /*0bf0*/  SHF.L.W.U32.HI R13, R14, R12, R13 ;  /* 0x0000000c0e0d7219 */ /* 0x000fce0000010e0d */
.L_x_22:
[----:B------:R-:W-:Y:S05]  /*0c00*/  BSYNC.RECONVERGENT B2 ;  /* 0x0000000000027941 */ /* 0x000fea0003800200 */
.L_x_21:
[C---:B------:R-:W-:Y:S01]  /*0c10*/  SHF.L.W.U32.HI R17, R13.reuse, 0x2, R16 ;  /* 0x000000020d117819 */ /* 0x040fe20000010e10 */
[----:B------:R-:W-:Y:S01]  /*0c20*/  UMOV UR4, 0x54442d19 ;  /* 0x54442d1900047882 */ /* 0x000fe20000000000 */
[----:B------:R-:W-:Y:S01]  /*0c30*/  SHF.L.U32 R13, R13, 0x2, RZ ;  /* 0x000000020d0d7819 */ /* 0x000fe200000006ff */
[----:B------:R-:W-:Y:S01]  /*0c40*/  UMOV UR5, 0x3bf921fb ;  /* 0x3bf921fb00057882 */ /* 0x000fe20000000000 */
[----:B------:R-:W-:Y:S02]  /*0c50*/  SHF.R.S32.HI R14, RZ, 0x1f, R17 ;  /* 0x0000001fff0e7819 */ /* 0x000fe40000011411 */
[----:B------:R-:W-:Y:S02]  /*0c60*/  ISETP.GE.AND P0, PT, R22, RZ, PT ;  /* 0x000000ff1600720c */ /* 0x000fe40003f06270 */
[C---:B------:R-:W-:Y:S02]  /*0c70*/  LOP3.LUT R12, R14.reuse, R13, RZ, 0x3c, !PT ;  /* 0x0000000d0e0c7212 */ /* 0x040fe400078e3cff */
[----:B------:R-:W-:-:S02]  /*0c80*/  LOP3.LUT R13, R14, R17, RZ, 0x3c, !PT ;  /* 0x000000110e0d7212 */ /* 0x000fc400078e3cff */
[----:B------:R-:W-:Y:S02]  /*0c90*/  SHF.R.U32.HI R16, RZ, 0x1e, R16 ;  /* 0x0000001eff107819 */ /* 0x000fe40000011610 */
[C---:B------:R-:W-:Y:S02]  /*0ca0*/  LOP3.LUT R18, R17.reuse, R22, RZ, 0x3c, !PT ;  /* 0x0000001611127212 */ /* 0x040fe400078e3cff */
[----:B------:R-:W0:Y:S01]  /*0cb0*/  I2F.F64.S64 R12, R12 ;  /* 0x0000000c000c7312 */ /* 0x000e220000301c00 */
[----:B------:R-:W-:Y:S02]  /*0cc0*/  LEA.HI R17, R17, R16, RZ, 0x1 ;  /* 0x0000001011117211 */ /* 0x000fe400078f08ff */
[----:B------:R-:W-:-:S03]  /*0cd0*/  ISETP.GE.AND P1, PT, R18, RZ, PT ;  /* 0x000000ff1200720c */ /* 0x000fc60003f26270 */
[----:B------:R-:W-:-:S04]  /*0ce0*/  IMAD.MOV R16, RZ, RZ, -R17 ;  /* 0x000000ffff107224 */ /* 0x000fc800078e0a11 */
[----:B------:R-:W-:Y:S01]  /*0cf0*/  @!P0 IMAD.MOV.U32 R17, RZ, RZ, R16 ;  /* 0x000000ffff118224 */ /* 0x000fe200078e0010 */
[----:B0-----:R-:W-:-:S10]  /*0d00*/  DMUL R14, R12, UR4 ;  /* 0x000000040c0e7c28 */ /* 0x001fd40008000000 */
[----:B------:R-:W0:Y:S02]  /*0d10*/  F2F.F32.F64 R14, R14 ;  /* 0x0000000e000e7310 */ /* 0x000e240000301000 */
[----:B0-----:R-:W-:-:S07]  /*0d20*/  FSEL R16, -R14, R14, !P1 ;  /* 0x0000000e0e107208 */ /* 0x001fce0004800100 */
.L_x_19:
[----:B------:R-:W-:Y:S05]  /*0d30*/  BSYNC.RECONVERGENT B1 ;  /* 0x0000000000017941 */ /* 0x000fea0003800200 */
.L_x_18:
[C---:B------:R-:W-:Y:S01]  /*0d40*/  LOP3.LUT R13, R17.reuse, 0x1, RZ, 0xc0, !PT ;  /* 0x00000001110d7812 */ /* 0x040fe200078ec0ff */
[----:B------:R-:W-:Y:S02]  /*0d50*/  IMAD.MOV.U32 R12, RZ, RZ, 0x37cbac00 ;  /* 0x37cbac00ff0c7424 */ /* 0x000fe400078e00ff */
[----:B------:R-:W-:Y:S01]  /*0d60*/  FMUL R14, R16, R16 ;  /* 0x00000010100e7220 */ /* 0x000fe20000400000 */
[----:B------:R-:W-:Y:S01]  /*0d70*/  VIADD R19, R17, 0x1 ;  /* 0x0000000111137836 */ /* 0x000fe20000000000 */
[----:B------:R-:W-:Y:S01]  /*0d80*/  ISETP.NE.U32.AND P0, PT, R13, 0x1, PT ;  /* 0x000000010d00780c */ /* 0x000fe20003f05070 */
[----:B------:R-:W-:Y:S02]  /*0d90*/  IMAD.MOV.U32 R13, RZ, RZ, 0x3c0885e4 ;  /* 0x3c0885e4ff0d7424 */ /* 0x000fe400078e00ff */
[----:B------:R-:W-:Y:S01]  /*0da0*/  FFMA R15, R14, R12, -0.0013887860113754868507 ;  /* 0xbab607ed0e0f7423 */ /* 0x000fe2000000000c */
[----:B------:R-:W-:Y:S01]  /*0db0*/  IMAD.MOV.U32 R18, RZ, RZ, 0x3e2aaaa8 ;  /* 0x3e2aaaa8ff127424 */ /* 0x000fe200078e00ff */
[----:B------:R-:W-:Y:S01]  /*0dc0*/  LOP3.LUT P1, RZ, R19, 0x2, RZ, 0xc0, !PT ;  /* 0x0000000213ff7812 */ /* 0x000fe2000782c0ff */
[----:B------:R-:W-:Y:S01]  /*0dd0*/  BSSY.RECONVERGENT B1, `(.L_x_23) ;  /* 0x0000067000017945 */ /* 0x000fe20003800200 */
[----:B------:R-:W-:-:S02]  /*0de0*/  FSEL R17, R13, 0.041666727513074874878, !P0 ;  /* 0x3d2aaabb0d117808 */ /* 0x000fc40004000000 */
[----:B------:R-:W-:Y:S02]  /*0df0*/  FSEL R15, R15, -0.00019574658654164522886, P0 ;  /* 0xb94d41530f0f7808 */ /* 0x000fe40000000000 */
[----:B------:R-:W-:Y:S02]  /*0e00*/  FSEL R19, R16, 1, !P0 ;  /* 0x3f80000010137808 */ /* 0x000fe40004000000 */
[----:B------:R-:W-:Y:S01]  /*0e10*/  FSEL R26, -R18, -0.4999999701976776123, !P0 ;  /* 0xbeffffff121a7808 */ /* 0x000fe20004000100 */
[----:B------:R-:W-:Y:S01]  /*0e20*/  FFMA R15, R14, R15, R17 ;  /* 0x0000000f0e0f7223 */ /* 0x000fe20000000011 */
[----:B------:R-:W-:Y:S01]  /*0e30*/  FSETP.GE.AND P0, PT, |R22|, 105615, PT ;  /* 0x47ce47801600780b */ /* 0x000fe20003f06200 */
[C---:B------:R-:W-:Y:S02]  /*0e40*/  FFMA R16, R14.reuse, R19, RZ ;  /* 0x000000130e107223 */ /* 0x040fe400000000ff */
[----:B------:R-:W-:-:S04]  /*0e50*/  FFMA R15, R14, R15, R26 ;  /* 0x0000000f0e0f7223 */ /* 0x000fc8000000001a */
[----:B------:R-:W-:-:S04]  /*0e60*/  FFMA R19, R16, R15, R19 ;  /* 0x0000000f10137223 */ /* 0x000fc80000000013 */
[----:B------:R-:W-:Y:S02]  /*0e70*/  @P1 FADD R19, RZ, -R19 ;  /* 0x80000013ff131221 */ /* 0x000fe40000000000 */
[----:B------:R-:W-:Y:S05]  /*0e80*/  @!P0 BRA `(.L_x_24) ;  /* 0x00000004006c8947 */ /* 0x000fea0003800000 */
[----:B------:R-:W-:-:S13]  /*0e90*/  FSETP.NEU.AND P0, PT, |R22|, +INF , PT ;  /* 0x7f8000001600780b */ /* 0x000fda0003f0d200 */
[----:B------:R-:W-:Y:S01]  /*0ea0*/  @!P0 FMUL R23, RZ, R22 ;  /* 0x00000016ff178220 */ /* 0x000fe20000400000 */
[----:B------:R-:W-:Y:S01]  /*0eb0*/  @!P0 IMAD.MOV.U32 R24, RZ, RZ, RZ ;  /* 0x000000ffff188224 */ /* 0x000fe200078e00ff */
[----:B------:R-:W-:Y:S06]  /*0ec0*/  @!P0 BRA `(.L_x_24) ;  /* 0x00000004005c8947 */ /* 0x000fec0003800000 */
[----:B------:R-:W-:Y:S01]  /*0ed0*/  IMAD.SHL.U32 R24, R22, 0x100, RZ ;  /* 0x0000010016187824 */ /* 0x000fe200078e00ff */
[----:B------:R-:W-:Y:S01]  /*0ee0*/  MOV R23, RZ ;  /* 0x000000ff00177202 */ /* 0x000fe20000000f00 */
[----:B------:R-:W-:Y:S01]  /*0ef0*/  IMAD.MOV.U32 R25, RZ, RZ, RZ ;  /* 0x000000ffff197224 */ /* 0x000fe200078e00ff */
[----:B------:R-:W-:Y:S02]  /*0f00*/  UMOV UR4, URZ ;  /* 0x000000ff00047c82 */ /* 0x000fe40008000000 */
[----:B------:R-:W-:-:S07]  /*0f10*/  LOP3.LUT R24, R24, 0x80000000, RZ, 0xfc, !PT ;  /* 0x8000000018187812 */ /* 0x000fce00078efcff */
.L_x_25:
[----:B------:R-:W0:Y:S02]  /*0f20*/  LDC.64 R14, c[0x4][0x50] ;  /* 0x01001400ff0e7b82 */ /* 0x000e240000000a00 */
[----:B0-----:R-:W-:-:S05]  /*0f30*/  IMAD.WIDE.U32 R16, R25, 0x4, R14 ;  /* 0x0000000419107825 */ /* 0x001fca00078e000e */
[----:B------:R-:W2:Y:S01]  /*0f40*/  LDG.E.CONSTANT R15, desc[UR12][R16.64] ;  /* 0x0000000c100f7981 */ /* 0x000ea2000c1e9900 */
[C---:B------:R-:W-:Y:S02]  /*0f50*/  IMAD.SHL.U32 R26, R25.reuse, 0x4, RZ ;  /* 0x00000004191a7824 */ /* 0x040fe400078e00ff */
[----:B------:R-:W-:-:S03]  /*0f60*/  VIADD R25, R25, 0x1 ;  /* 0x0000000119197836 */ /* 0x000fc60000000000 */
[C---:B------:R-:W-:Y:S02]  /*0f70*/  ISETP.EQ.AND P0, PT, R26.reuse, 0x4, PT ;  /* 0x000000041a00780c */ /* 0x040fe40003f02270 */
[C---:B------:R-:W-:Y:S02]  /*0f80*/  ISETP.EQ.AND P4, PT, R26.reuse, RZ, PT ;  /* 0x000000ff1a00720c */ /* 0x040fe40003f82270 */
[C---:B------:R-:W-:Y:S02]  /*0f90*/  ISETP.EQ.AND P2, PT, R26.reuse, 0xc, PT ;  /* 0x0000000c1a00780c */ /* 0x040fe40003f42270 */
[----:B------:R-:W-:Y:S01]  /*0fa0*/  ISETP.EQ.AND P3, PT, R26, 0x10, PT ;  /* 0x000000101a00780c */ /* 0x000fe20003f62270 */
[----:B--2---:R-:W-:-:S03]  /*0fb0*/  IMAD.WIDE.U32 R14, R15, R24, RZ ;  /* 0x000000180f0e7225 */ /* 0x004fc600078e00ff */
[----:B------:R-:W-:-:S04]  /*0fc0*/  IADD3 R14, P1, PT, R14, R23, RZ ;  /* 0x000000170e0e7210 */ /* 0x000fc80007f3e0ff */
[----:B------:R-:W-:Y:S01]  /*0fd0*/  IADD3.X R23, PT, PT, R15, UR4, RZ, P1, !PT ;  /* 0x000000040f177c10 */ /* 0x000fe20008ffe4ff */
[--C-:B------:R-:W-:Y:S01]  /*0fe0*/  @P0 IMAD.MOV.U32 R7, RZ, RZ, R14.reuse ;  /* 0x000000ffff070224 */ /* 0x100fe200078e000e */
[----:B------:R-:W-:Y:S01]  /*0ff0*/  ISETP.NE.AND P0, PT, R25, 0x6, PT ;  /* 0x000000061900780c */ /* 0x000fe20003f05270 */
[--C-:B------:R-:W-:Y:S01]  /*1000*/  @P4 IMAD.MOV.U32 R6, RZ, RZ, R14.reuse ;  /* 0x000000ffff064224 */ /* 0x100fe200078e000e */
[C---:B------:R-:W-:Y:S01]  /*1010*/  ISETP.EQ.AND P1, PT, R26.reuse, 0x8, PT ;  /* 0x000000081a00780c */ /* 0x040fe20003f22270 */
[--C-:B------:R-:W-:Y:S01]  /*1020*/  @P2 IMAD.MOV.U32 R9, RZ, RZ, R14.reuse ;  /* 0x000000ffff092224 */ /* 0x100fe200078e000e */
[----:B------:R-:W-:Y:S01]  /*1030*/  ISETP.EQ.AND P4, PT, R26, 0x14, PT ;  /* 0x000000141a00780c */ /* 0x000fe20003f82270 */
[----:B------:R-:W-:-:S10]  /*1040*/  @P3 IMAD.MOV.U32 R10, RZ, RZ, R14 ;  /* 0x000000ffff0a3224 */ /* 0x000fd400078e000e */
[----:B------:R-:W-:Y:S02]  /*1050*/  @P1 IMAD.MOV.U32 R8, RZ, RZ, R14 ;  /* 0x000000ffff081224 */ /* 0x000fe400078e000e */
[----:B------:R-:W-:Y:S01]  /*1060*/  @P4 MOV R11, R14 ;  /* 0x0000000e000b4202 */ /* 0x000fe20000000f00 */
[----:B------:R-:W-:Y:S06]  /*1070*/  @P0 BRA `(.L_x_25) ;  /* 0xfffffffc00a80947 */ /* 0x000fec000383ffff */
        /* <DEDUP_REMOVED lines=16> */
[--C-:B------:R-:W-:Y:S01]  /*1180*/  @P3 IMAD.MOV.U32 R24, RZ, RZ, R7.reuse ;  /* 0x000000ffff183224 */ /* 0x100fe200078e0007 */
[----:B------:R-:W-:Y:S01]  /*1190*/  ISETP.EQ.AND P3, PT, R17, -0x4, PT ;  /* 0xfffffffc1100780c */ /* 0x000fe20003f62270 */
[----:B------:R-:W-:Y:S01]  /*11a0*/  @P0 IMAD.MOV.U32 R14, RZ, RZ, R7 ;  /* 0x000000ffff0e0224 */ /* 0x000fe200078e0007 */
[----:B------:R-:W-:Y:S01]  /*11b0*/  @P1 MOV R14, R8 ;  /* 0x00000008000e1202 */ /* 0x000fe20000000f00 */
[----:B------:R-:W-:Y:S02]  /*11c0*/  @P0 IMAD.MOV.U32 R24, RZ, RZ, R8 ;  /* 0x000000ffff180224 */ /* 0x000fe400078e0008 */
[----:B------:R-:W-:-:S04]  /*11d0*/  @P1 IMAD.MOV.U32 R24, RZ, RZ, R9 ;  /* 0x000000ffff181224 */ /* 0x000fc800078e0009 */
[----:B------:R-:W-:Y:S02]  /*11e0*/  @P2 IMAD.MOV.U32 R14, RZ, RZ, R9 ;  /* 0x000000ffff0e2224 */ /* 0x000fe400078e0009 */
[--C-:B------:R-:W-:Y:S02]  /*11f0*/  @P2 IMAD.MOV.U32 R24, RZ, RZ, R10.reuse ;  /* 0x000000ffff182224 */ /* 0x100fe400078e000a */
[----:B------:R-:W-:Y:S02]  /*1200*/  @P3 IMAD.MOV.U32 R14, RZ, RZ, R10 ;  /* 0x000000ffff0e3224 */ /* 0x000fe400078e000a */
[--C-:B------:R-:W-:Y:S02]  /*1210*/  @P3 IMAD.MOV.U32 R24, RZ, RZ, R11.reuse ;  /* 0x000000ffff183224 */ /* 0x100fe400078e000b */
[----:B------:R-:W-:Y:S01]  /*1220*/  @P4 IMAD.MOV.U32 R14, RZ, RZ, R11 ;  /* 0x000000ffff0e4224 */ /* 0x000fe200078e000b */
[----:B------:R-:W-:Y:S01]  /*1230*/  @P5 MOV R14, R23 ;  /* 0x00000017000e5202 */ /* 0x000fe20000000f00 */
        /* <DEDUP_REMOVED lines=13> */
.L_x_27:
[----:B------:R-:W-:Y:S05]  /*1310*/  BSYNC.RECONVERGENT B2 ;  /* 0x0000000000027941 */ /* 0x000fea0003800200 */
.L_x_26:
        /* <DEDUP_REMOVED lines=18> */
.L_x_24:
[----:B------:R-:W-:Y:S05]  /*1440*/  BSYNC.RECONVERGENT B1 ;  /* 0x0000000000017941 */ /* 0x000fea0003800200 */
.L_x_23:
[----:B------:R-:W-:Y:S01]  /*1450*/  IABS R14, UR7 ;  /* 0x00000007000e7c13 */ /* 0x000fe20008000000 */
[----:B------:R-:W0:Y:S01]  /*1460*/  LDCU UR4, c[0x0][0x39c] ;  /* 0x00007380ff0477ac */ /* 0x000e220008000800 */
[----:B------:R-:W-:Y:S02]  /*1470*/  IABS R15, R4 ;  /* 0x00000004000f7213 */ /* 0x000fe40000000000 */
[----:B------:R-:W-:Y:S01]  /*1480*/  IABS R17, R2 ;  /* 0x0000000200117213 */ /* 0x000fe20000000000 */
[----:B------:R-:W-:Y:S01]  /*1490*/  IMAD.MOV R16, RZ, RZ, -R14 ;  /* 0x000000ffff107224 */ /* 0x000fe200078e0a0e */
[----:B------:R-:W-:Y:S01]  /*14a0*/  IABS R25, UR7 ;  /* 0x0000000700197c13 */ /* 0x000fe20008000000 */
[----:B------:R-:W-:Y:S01]  /*14b0*/  IMAD.HI.U32 R20, R20, R15, RZ ;  /* 0x0000000f14147227 */ /* 0x000fe200078e00ff */
[-C--:B------:R-:W-:Y:S01]  /*14c0*/  IABS R22, R5.reuse ;  /* 0x0000000500167213 */ /* 0x080fe20000000000 */
[----:B------:R-:W1:Y:S01]  /*14d0*/  LDCU UR5, c[0x0][0x3a0] ;  /* 0x00007400ff0577ac */ /* 0x000e620008000800 */
[----:B------:R-:W-:Y:S01]  /*14e0*/  ISETP.GE.AND P2, PT, R0, UR9, PT ;  /* 0x0000000900007c0c */ /* 0x000fe2000bf46270 */
[----:B------:R-:W-:Y:S01]  /*14f0*/  IMAD.MOV.U32 R14, RZ, RZ, R17 ;  /* 0x000000ffff0e7224 */ /* 0x000fe200078e0011 */
[----:B------:R-:W-:Y:S01]  /*1500*/  LOP3.LUT R2, R2, R5, RZ, 0x3c, !PT ;  /* 0x0000000502027212 */ /* 0x000fe200078e3cff */
[----:B------:R-:W-:Y:S01]  /*1510*/  IMAD R16, R20, R16, R15 ;  /* 0x0000001014107224 */ /* 0x000fe200078e020f */
[----:B------:R-:W-:Y:S01]  /*1520*/  ISETP.NE.AND P6, PT, RZ, UR7, PT ;  /* 0x00000007ff007c0c */ /* 0x000fe2000bfc5270 */
[----:B------:R-:W-:Y:S01]  /*1530*/  IMAD.HI.U32 R21, R21, R14, RZ ;  /* 0x0000000e15157227 */ /* 0x000fe200078e00ff */
[----:B------:R-:W-:-:S02]  /*1540*/  ISETP.NE.AND P5, PT, R5, RZ, PT ;  /* 0x000000ff0500720c */ /* 0x000fc40003fa5270 */
[----:B------:R-:W-:Y:S01]  /*1550*/  ISETP.GT.U32.AND P0, PT, R25, R16, PT ;  /* 0x000000101900720c */ /* 0x000fe20003f04070 */
[----:B------:R-:W-:-:S04]  /*1560*/  IMAD.MOV R15, RZ, RZ, -R21 ;  /* 0x000000ffff0f7224 */ /* 0x000fc800078e0a15 */
[C---:B------:R-:W-:Y:S02]  /*1570*/  IMAD R17, R22.reuse, R15, R14 ;  /* 0x0000000f16117224 */ /* 0x040fe400078e020e */
[----:B------:R-:W2:Y:S03]  /*1580*/  LDC.64 R14, c[0x0][0x380] ;  /* 0x0000e000ff0e7b82 */ /* 0x000ea60000000a00 */
[----:B------:R-:W-:-:S03]  /*1590*/  ISETP.GT.U32.AND P3, PT, R22, R17, PT ;  /* 0x000000111600720c */ /* 0x000fc60003f64070 */
[----:B------:R-:W-:Y:S01]  /*15a0*/  @!P0 IMAD.IADD R16, R16, 0x1, -R25 ;  /* 0x0000000110108824 */ /* 0x000fe200078e0a19 */
[----:B------:R-:W-:-:S04]  /*15b0*/  @!P0 IADD3 R20, PT, PT, R20, 0x1, RZ ;  /* 0x0000000114148810 */ /* 0x000fc80007ffe0ff */
[----:B------:R-:W-:Y:S02]  /*15c0*/  ISETP.GE.U32.AND P4, PT, R16, R25, PT ;  /* 0x000000191000720c */ /* 0x000fe40003f86070 */
[----:B------:R-:W-:-:S03]  /*15d0*/  LOP3.LUT R16, R4, UR7, RZ, 0x3c, !PT ;  /* 0x0000000704107c12 */ /* 0x000fc6000f8e3cff */
[----:B------:R-:W-:Y:S01]  /*15e0*/  @!P3 IMAD.IADD R17, R17, 0x1, -R22 ;  /* 0x000000011111b824 */ /* 0x000fe200078e0a16 */
[----:B------:R-:W-:Y:S01]  /*15f0*/  ISETP.GE.AND P0, PT, R16, RZ, PT ;  /* 0x000000ff1000720c */ /* 0x000fe20003f06270 */
[----:B------:R-:W-:-:S03]  /*1600*/  @!P3 VIADD R21, R21, 0x1 ;  /* 0x000000011515b836 */ /* 0x000fc60000000000 */
[----:B------:R-:W-:Y:S02]  /*1610*/  ISETP.GE.U32.AND P1, PT, R17, R22, PT ;  /* 0x000000161100720c */ /* 0x000fe40003f26070 */
[----:B------:R-:W-:Y:S01]  /*1620*/  LOP3.LUT R17, RZ, UR7, RZ, 0x33, !PT ;  /* 0x00000007ff117c12 */ /* 0x000fe2000f8e33ff */
[----:B------:R-:W-:Y:S01]  /*1630*/  @P4 VIADD R20, R20, 0x1 ;  /* 0x0000000114144836 */ /* 0x000fe20000000000 */
[----:B------:R-:W-:Y:S01]  /*1640*/  ISETP.GE.AND P4, PT, R2, RZ, PT ;  /* 0x000000ff0200720c */ /* 0x000fe20003f86270 */
[----:B--2---:R-:W2:Y:S01]  /*1650*/  @P2 LDC R14, c[0x0][0x388] ;  /* 0x0000e200ff0e2b82 */ /* 0x004ea20000000800 */
[----:B------:R-:W-:-:S03]  /*1660*/  LOP3.LUT R2, RZ, R5, RZ, 0x33, !PT ;  /* 0x00000005ff027212 */ /* 0x000fc600078e33ff */
[----:B------:R-:W-:-:S04]  /*1670*/  @!P0 IMAD.MOV R20, RZ, RZ, -R20 ;  /* 0x000000ffff148224 */ /* 0x000fc800078e0a14 */
[----:B------:R-:W2:Y:S01]  /*1680*/  @P2 LDC R15, c[0x0][0x38c] ;  /* 0x0000e300ff0f2b82 */ /* 0x000ea20000000800 */
[----:B------:R-:W-:Y:S01]  /*1690*/  @P1 VIADD R21, R21, 0x1 ;  /* 0x0000000115151836 */ /* 0x000fe20000000000 */
[----:B------:R-:W-:-:S03]  /*16a0*/  SEL R20, R17, R20, !P6 ;  /* 0x0000001411147207 */ /* 0x000fc60007000000 */
[----:B------:R-:W-:Y:S02]  /*16b0*/  @!P4 IMAD.MOV R21, RZ, RZ, -R21 ;  /* 0x000000ffff15c224 */ /* 0x000fe400078e0a15 */
[----:B0-----:R-:W-:-:S03]  /*16c0*/  IMAD R20, R20, UR4, R3 ;  /* 0x0000000414147c24 */ /* 0x001fc6000f8e0203 */
[----:B------:R-:W-:Y:S02]  /*16d0*/  SEL R21, R2, R21, !P5 ;  /* 0x0000001502157207 */ /* 0x000fe40006800000 */
[----:B------:R-:W-:-:S03]  /*16e0*/  LOP3.LUT R2, R0, 0x1, RZ, 0xc0, !PT ;  /* 0x0000000100027812 */ /* 0x000fc600078ec0ff */
[----:B-1----:R-:W-:Y:S01]  /*16f0*/  IMAD R21, R20, UR5, R21 ;  /* 0x0000000514157c24 */ /* 0x002fe2000f8e0215 */
[----:B------:R-:W-:-:S03]  /*1700*/  ISETP.NE.U32.AND P2, PT, R2, 0x1, PT ;  /* 0x000000010200780c */ /* 0x000fc60003f45070 */
[----:B------:R-:W-:-:S04]  /*1710*/  IMAD R3, R21, R5, R0 ;  /* 0x0000000515037224 */ /* 0x000fc800078e0200 */
[----:B--2---:R-:W-:-:S06]  /*1720*/  IMAD.WIDE R2, R3, 0x4, R14 ;  /* 0x0000000403027825 */ /* 0x004fcc00078e020e */
[----:B------:R-:W2:Y:S04]  /*1730*/  @P2 LDG.E R15, desc[UR12][R2.64+0x4] ;  /* 0x0000040c020f2981 */ /* 0x000ea8000c1e1900 */
[----:B------:R-:W3:Y:S01]  /*1740*/  @P2 LDG.E R14, desc[UR12][R2.64] ;  /* 0x0000000c020e2981 */ /* 0x000ee2000c1e1900 */
[----:B------:R-:W-:Y:S01]  /*1750*/  FMUL R0, R23, R23 ;  /* 0x0000001717007220 */ /* 0x000fe20000400000 */
[C---:B------:R-:W-:Y:S02]  /*1760*/  LOP3.LUT R5, R24.reuse, 0x1, RZ, 0xc0, !PT ;  /* 0x0000000118057812 */ /* 0x040fe400078ec0ff */
[----:B------:R-:W-:Y:S01]  /*1770*/  LOP3.LUT P1, RZ, R24, 0x2, RZ, 0xc0, !PT ;  /* 0x0000000218ff7812 */ /* 0x000fe2000782c0ff */
[----:B------:R-:W-:Y:S01]  /*1780*/  FFMA R12, R0, R12, -0.0013887860113754868507 ;  /* 0xbab607ed000c7423 */ /* 0x000fe2000000000c */
[----:B------:R-:W-:-:S04]  /*1790*/  ISETP.NE.U32.AND P0, PT, R5, 0x1, PT ;  /* 0x000000010500780c */ /* 0x000fc80003f05070 */
[----:B------:R-:W-:Y:S02]  /*17a0*/  FSEL R13, R13, 0.041666727513074874878, P0 ;  /* 0x3d2aaabb0d0d7808 */ /* 0x000fe40000000000 */
[----:B------:R-:W-:Y:S02]  /*17b0*/  FSEL R5, R12, -0.00019574658654164522886, !P0 ;  /* 0xb94d41530c057808 */ /* 0x000fe40004000000 */
[----:B------:R-:W-:Y:S02]  /*17c0*/  FSEL R18, -R18, -0.4999999701976776123, P0 ;  /* 0xbeffffff12127808 */ /* 0x000fe40000000100 */
[----:B------:R-:W-:Y:S01]  /*17d0*/  FSEL R23, R23, 1, P0 ;  /* 0x3f80000017177808 */ /* 0x000fe20000000000 */
[C---:B------:R-:W-:Y:S02]  /*17e0*/  FFMA R5, R0.reuse, R5, R13 ;  /* 0x0000000500057223 */ /* 0x040fe4000000000d */
[----:B------:R-:W4:Y:S02]  /*17f0*/  @!P2 LDG.E R13, desc[UR12][R2.64+-0x4] ;  /* 0xfffffc0c020da981 */ /* 0x000f24000c1e1900 */
[C---:B------:R-:W-:Y:S01]  /*1800*/  FFMA R5, R0.reuse, R5, R18 ;  /* 0x0000000500057223 */ /* 0x040fe20000000012 */
[----:B------:R-:W-:-:S04]  /*1810*/  FFMA R0, R0, R23, RZ ;  /* 0x0000001700007223 */ /* 0x000fc800000000ff */
[----:B------:R-:W-:-:S04]  /*1820*/  FFMA R0, R0, R5, R23 ;  /* 0x0000000500007223 */ /* 0x000fc80000000017 */
[----:B------:R-:W-:-:S04]  /*1830*/  @P1 FADD R0, RZ, -R0 ;  /* 0x80000000ff001221 */ /* 0x000fc80000000000 */
[----:B--2---:R-:W-:-:S04]  /*1840*/  @P2 FMUL R12, R0, R15 ;  /* 0x0000000f000c2220 */ /* 0x004fc80000400000 */
[----:B---3--:R-:W-:-:S05]  /*1850*/  @P2 FFMA R5, R19, R14, R12 ;  /* 0x0000000e13052223 */ /* 0x008fca000000000c */
[----:B------:R0:W-:Y:S04]  /*1860*/  @P2 STG.E desc[UR12][R2.64], R5 ;  /* 0x0000000502002986 */ /* 0x0001e8000c10190c */
[----:B------:R-:W2:Y:S01]  /*1870*/  @!P2 LDG.E R12, desc[UR12][R2.64] ;  /* 0x0000000c020ca981 */ /* 0x000ea2000c1e1900 */
[----:B----4-:R-:W-:-:S04]  /*1880*/  @!P2 FMUL R0, R0, R13 ;  /* 0x0000000d0000a220 */ /* 0x010fc80000400000 */
[----:B--2---:R-:W-:-:S05]  /*1890*/  @!P2 FFMA R19, R19, R12, -R0 ;  /* 0x0000000c1313a223 */ /* 0x004fca0000000800 */
[----:B------:R0:W-:Y:S02]  /*18a0*/  @!P2 STG.E desc[UR12][R2.64], R19 ;  /* 0x000000130200a986 */ /* 0x0001e4000c10190c */
.L_x_17:
[----:B-1----:R-:W-:Y:S05]  /*18b0*/  BSYNC.RECONVERGENT B0 ;  /* 0x0000000000007941 */ /* 0x002fea0003800200 */
.L_x_16:
[----:B------:R-:W-:-:S05]  /*18c0*/  VIADD R4, R4, UR10 ;  /* 0x0000000a04047c36 */ /* 0x000fca0008000000 */
[----:B------:R-:W-:-:S13]  /*18d0*/  ISETP.GE.AND P0, PT, R4, UR6, PT ;  /* 0x0000000604007c0c */ /* 0x000fda000bf06270 */
[----:B------:R-:W-:Y:S05]  /*18e0*/  @!P0 BRA `(.L_x_28) ;  /* 0xffffffe800148947 */ /* 0x000fea000383ffff */
[----:B------:R-:W-:Y:S05]  /*18f0*/  EXIT ;  /* 0x000000000000794d */ /* 0x000fea0003800000 */
.L_x_29:
        /* <DEDUP_REMOVED lines=16> */
.L_x_240:


//--------------------- .text._Z32intellect3_expert_forward_kernelPKfPKiS0_Pfiiii --------------------------
	.section	.text._Z32intellect3_expert_forward_kernelPKfPKiS0_Pfiiii,"ax",@progbits
	.align	128
        .global         _Z32intellect3_expert_forward_kernelPKfPKiS0_Pfiiii
        .type           _Z32intellect3_expert_forward_kernelPKfPKiS0_Pfiiii,@function
        .size           _Z32intellect3_expert_forward_kernelPKfPKiS0_Pfiiii,(.L_x_241 - _Z32intellect3_expert_forward_kernelPKfPKiS0_Pfiiii)
        .other          _Z32intellect3_expert_forward_kernelPKfPKiS0_Pfiiii,@"STO_CUDA_ENTRY STV_DEFAULT"
_Z32intellect3_expert_forward_kernelPKfPKiS0_Pfiiii:
.text._Z32intellect3_expert_forward_kernelPKfPKiS0_Pfiiii:
[----:B------:R-:W-:Y:S01]  /*0000*/  LDC R1, c[0x0][0x37c] ;  /* 0x0000df00ff017b82 */ /* 0x000fe20000000800 */
[----:B------:R-:W0:Y:S07]  /*0010*/  S2R R11, SR_TID.X ;  /* 0x00000000000b7919 */ /* 0x000e2e0000002100 */
[----:B------:R-:W0:Y:S01]  /*0020*/  S2UR UR6, SR_CTAID.X ;  /* 0x00000000000679c3 */ /* 0x000e220000002500 */
[----:B------:R-:W1:Y:S07]  /*0030*/  LDCU.64 UR4, c[0x0][0x3a0] ;  /* 0x00007400ff0477ac */ /* 0x000e6e0008000a00 */
[----:B------:R-:W0:Y:S01]  /*0040*/  LDC R10, c[0x0][0x360] ;  /* 0x0000d800ff0a7b82 */ /* 0x000e220000000800 */
[----:B-1----:R-:W-:Y:S01]  /*0050*/  UIMAD UR4, UR5, UR4, URZ ;  /* 0x00000004050472a4 */ /* 0x002fe2000f8e02ff */
[----:B0-----:R-:W-:-:S05]  /*0060*/  IMAD R11, R10, UR6, R11 ;  /* 0x000000060a0b7c24 */ /* 0x001fca000f8e020b */
[----:B------:R-:W-:-:S13]  /*0070*/  ISETP.GE.AND P0, PT, R11, UR4, PT ;  /* 0x000000040b007c0c */ /* 0x000fda000bf06270 */
[----:B------:R-:W-:Y:S05]  /*0080*/  @P0 EXIT ;  /* 0x000000000000094d */ /* 0x000fea0003800000 */
[----:B------:R-:W0:Y:S02]  /*0090*/  LDC R0, c[0x0][0x3a8] ;  /* 0x0000ea00ff007b82 */ /* 0x000e240000000800 */
[----:B0-----:R-:W-:-:S13]  /*00a0*/  ISETP.GE.AND P0, PT, R0, 0x1, PT ;  /* 0x000000010000780c */ /* 0x001fda0003f06270 */
[----:B------:R-:W-:Y:S05]  /*00b0*/  @!P0 EXIT ;  /* 0x000000000000894d */ /* 0x000fea0003800000 */
[----:B------:R-:W0:Y:S01]  /*00c0*/  LDCU UR5, c[0x0][0x370] ;  /* 0x00006e00ff0577ac */ /* 0x000e220008000800 */
[----:B------:R-:W1:Y:S01]  /*00d0*/  LDCU.64 UR6, c[0x0][0x358] ;  /* 0x00006b00ff0677ac */ /* 0x000e620008000a00 */
[----:B0-----:R-:W-:-:S07]  /*00e0*/  IMAD R10, R10, UR5, RZ ;  /* 0x000000050a0a7c24 */ /* 0x001fce000f8e02ff */
.L_x_42:
[----:B------:R-:W0:Y:S01]  /*00f0*/  LDC R6, c[0x0][0x3a4] ;  /* 0x0000e900ff067b82 */ /* 0x000e220000000800 */
[----:B--2---:R-:W2:Y:S01]  /*0100*/  LDCU UR5, c[0x0][0x3a0] ;  /* 0x00007400ff0577ac */ /* 0x004ea20008000800 */
[----:B------:R-:W-:Y:S01]  /*0110*/  BSSY.RECONVERGENT B0, `(.L_x_30) ;  /* 0x00000bc000007945 */ /* 0x000fe20003800200 */
[----:B0-----:R-:W-:-:S04]  /*0120*/  IABS R5, R6 ;  /* 0x0000000600057213 */ /* 0x001fc80000000000 */
[----:B------:R-:W0:Y:S08]  /*0130*/  I2F.RP R0, R5 ;  /* 0x0000000500007306 */ /* 0x000e300000209400 */
[----:B0-----:R-:W0:Y:S02]  /*0140*/  MUFU.RCP R0, R0 ;  /* 0x0000000000007308 */ /* 0x001e240000001000 */
[----:B0-----:R-:W-:-:S06]  /*0150*/  VIADD R2, R0, 0xffffffe ;  /* 0x0ffffffe00027836 */ /* 0x001fcc0000000000 */
[----:B------:R0:W3:Y:S02]  /*0160*/  F2I.FTZ.U32.TRUNC.NTZ R3, R2 ;  /* 0x0000000200037305 */ /* 0x0000e4000021f000 */
[----:B0-----:R-:W-:Y:S02]  /*0170*/  IMAD.MOV.U32 R2, RZ, RZ, RZ ;  /* 0x000000ffff027224 */ /* 0x001fe400078e00ff */
[----:B---3--:R-:W-:-:S04]  /*0180*/  IMAD.MOV R4, RZ, RZ, -R3 ;  /* 0x000000ffff047224 */ /* 0x008fc800078e0a03 */
[----:B------:R-:W-:Y:S01]  /*0190*/  IMAD R7, R4, R5, RZ ;  /* 0x0000000504077224 */ /* 0x000fe200078e02ff */
[----:B------:R-:W-:-:S03]  /*01a0*/  IABS R4, R11 ;  /* 0x0000000b00047213 */ /* 0x000fc60000000000 */
[----:B------:R-:W-:-:S06]  /*01b0*/  IMAD.HI.U32 R3, R3, R7, R2 ;  /* 0x0000000703037227 */ /* 0x000fcc00078e0002 */
[----:B------:R-:W-:-:S04]  /*01c0*/  IMAD.HI.U32 R3, R3, R4, RZ ;  /* 0x0000000403037227 */ /* 0x000fc800078e00ff */
[----:B------:R-:W-:-:S04]  /*01d0*/  IMAD.MOV R0, RZ, RZ, -R3 ;  /* 0x000000ffff007224 */ /* 0x000fc800078e0a03 */
[----:B------:R-:W-:-:S05]  /*01e0*/  IMAD R0, R5, R0, R4 ;  /* 0x0000000005007224 */ /* 0x000fca00078e0204 */
[----:B------:R-:W-:-:S13]  /*01f0*/  ISETP.GT.U32.AND P1, PT, R5, R0, PT ;  /* 0x000000000500720c */ /* 0x000fda0003f24070 */
[----:B------:R-:W-:Y:S01]  /*0200*/  @!P1 IMAD.IADD R0, R0, 0x1, -R5 ;  /* 0x0000000100009824 */ /* 0x000fe200078e0a05 */
[----:B------:R-:W-:Y:S02]  /*0210*/  @!P1 IADD3 R3, PT, PT, R3, 0x1, RZ ;  /* 0x0000000103039810 */ /* 0x000fe40007ffe0ff */
[----:B------:R-:W-:Y:S02]  /*0220*/  ISETP.NE.AND P1, PT, R6, RZ, PT ;  /* 0x000000ff0600720c */ /* 0x000fe40003f25270 */
[----:B------:R-:W-:Y:S02]  /*0230*/  ISETP.GE.U32.AND P0, PT, R0, R5, PT ;  /* 0x000000050000720c */ /* 0x000fe40003f06070 */
[----:B------:R-:W-:-:S04]  /*0240*/  LOP3.LUT R0, R11, R6, RZ, 0x3c, !PT ;  /* 0x000000060b007212 */ /* 0x000fc800078e3cff */
[----:B------:R-:W-:-:S07]  /*0250*/  ISETP.GE.AND P2, PT, R0, RZ, PT ;  /* 0x000000ff0000720c */ /* 0x000fce0003f46270 */
[----:B------:R-:W-:-:S06]  /*0260*/  @P0 VIADD R3, R3, 0x1 ;  /* 0x0000000103030836 */ /* 0x000fcc0000000000 */
[----:B------:R-:W-:Y:S01]  /*0270*/  @!P2 IMAD.MOV R3, RZ, RZ, -R3 ;  /* 0x000000ffff03a224 */ /* 0x000fe200078e0a03 */
[----:B------:R-:W-:-:S04]  /*0280*/  @!P1 LOP3.LUT R3, RZ, R6, RZ, 0x33, !PT ;  /* 0x00000006ff039212 */ /* 0x000fc800078e33ff */
[----:B--2---:R-:W-:-:S04]  /*0290*/  ISETP.GE.AND P0, PT, R3, UR5, PT ;  /* 0x0000000503007c0c */ /* 0x004fc8000bf06270 */
[----:B------:R-:W-:-:S13]  /*02a0*/  ISETP.GT.AND P0, PT, R6, -0x1, !P0 ;  /* 0xffffffff0600780c */ /* 0x000fda0004704270 */
[----:B------:R-:W-:Y:S05]  /*02b0*/  @!P0 BRA `(.L_x_31) ;  /* 0x0000000800848947 */ /* 0x000fea0003800000 */
[----:B------:R-:W0:Y:S01]  /*02c0*/  LDC.64 R2, c[0x0][0x388] ;  /* 0x0000e200ff027b82 */ /* 0x000e220000000a00 */
[----:B------:R-:W-:-:S07]  /*02d0*/  IMAD.SHL.U32 R7, R11, 0x2, RZ ;  /* 0x000000020b077824 */ /* 0x000fce00078e00ff */
[----:B------:R-:W2:Y:S01]  /*02e0*/  LDC R9, c[0x0][0x3ac] ;  /* 0x0000eb00ff097b82 */ /* 0x000ea20000000800 */
[----:B0-----:R-:W-:-:S05]  /*02f0*/  IMAD.WIDE R4, R7, 0x4, R2 ;  /* 0x0000000407047825 */ /* 0x001fca00078e0202 */
[----:B-1----:R-:W2:Y:S01]  /*0300*/  LDG.E.CONSTANT R0, desc[UR6][R4.64] ;  /* 0x0000000604007981 */ /* 0x002ea2000c1e9900 */
[----:B------:R-:W-:Y:S01]  /*0310*/  BSSY.RELIABLE B1, `(.L_x_32) ;  /* 0x000000b000017945 */ /* 0x000fe20003800100 */
[--C-:B------:R-:W-:Y:S01]  /*0320*/  SHF.R.S32.HI R3, RZ, 0x1f, R7.reuse ;  /* 0x0000001fff037819 */ /* 0x100fe20000011407 */
[----:B------:R-:W-:Y:S01]  /*0330*/  IMAD.MOV.U32 R2, RZ, RZ, R7 ;  /* 0x000000ffff027224 */ /* 0x000fe200078e0007 */
[----:B--2---:R-:W-:-:S13]  /*0340*/  ISETP.NE.AND P0, PT, R0, R9, PT ;  /* 0x000000090000720c */ /* 0x004fda0003f05270 */
[----:B------:R-:W-:Y:S05]  /*0350*/  @!P0 BRA `(.L_x_33) ;  /* 0x0000000000188947 */ /* 0x000fea0003800000 */
[----:B------:R-:W2:Y:S01]  /*0360*/  LDG.E.CONSTANT R4, desc[UR6][R4.64+0x4] ;  /* 0x0000040604047981 */ /* 0x000ea2000c1e9900 */
[----:B------:R-:W-:-:S05]  /*0370*/  VIADD R2, R2, 0x1 ;  /* 0x0000000102027836 */ /* 0x000fca0000000000 */
[----:B------:R-:W-:Y:S02]  /*0380*/  SHF.R.S32.HI R3, RZ, 0x1f, R2 ;  /* 0x0000001fff037819 */ /* 0x000fe40000011402 */
[----:B--2---:R-:W-:-:S13]  /*0390*/  ISETP.NE.AND P0, PT, R4, R9, PT ;  /* 0x000000090400720c */ /* 0x004fda0003f05270 */
[----:B------:R-:W-:Y:S05]  /*03a0*/  @P0 BREAK.RELIABLE B1 ;  /* 0x0000000000010942 */ /* 0x000fea0003800100 */
[----:B------:R-:W-:Y:S05]  /*03b0*/  @P0 BRA `(.L_x_31) ;  /* 0x0000000800440947 */ /* 0x000fea0003800000 */
.L_x_33:
[----:B------:R-:W-:Y:S05]  /*03c0*/  BSYNC.RELIABLE B1 ;  /* 0x0000000000017941 */ /* 0x000fea0003800100 */
.L_x_32:
[----:B------:R-:W0:Y:S02]  /*03d0*/  LDCU.64 UR8, c[0x0][0x390] ;  /* 0x00007200ff0877ac */ /* 0x000e240008000a00 */
[----:B0-----:R-:W-:-:S04]  /*03e0*/  LEA R4, P0, R2, UR8, 0x2 ;  /* 0x0000000802047c11 */ /* 0x001fc8000f8010ff */
[----:B------:R-:W-:-:S05]  /*03f0*/  LEA.HI.X R5, R2, UR9, R3, 0x2, P0 ;  /* 0x0000000902057c11 */ /* 0x000fca00080f1403 */
[----:B------:R0:W5:Y:S01]  /*0400*/  LDG.E.CONSTANT R9, desc[UR6][R4.64] ;  /* 0x0000000604097981 */ /* 0x000162000c1e9900 */
[----:B------:R-:W-:-:S07]  /*0410*/  HFMA2 R8, -RZ, RZ, 0, 0 ;  /* 0x00000000ff087431 */ /* 0x000fce00000001ff */
.L_x_41:
[----:B------:R-:W1:Y:S08]  /*0420*/  LDC R7, c[0x0][0x3a8] ;  /* 0x0000ea00ff077b82 */ /* 0x000e700000000800 */
[----:B--2---:R-:W2:Y:S01]  /*0430*/  LDC.64 R2, c[0x0][0x380] ;  /* 0x0000e000ff027b82 */ /* 0x004ea20000000a00 */
[----:B-1----:R-:W-:-:S04]  /*0440*/  IMAD R13, R11, R7, R8 ;  /* 0x000000070b0d7224 */ /* 0x002fc800078e0208 */
[----:B--2---:R-:W-:-:S05]  /*0450*/  IMAD.WIDE R2, R13, 0x4, R2 ;  /* 0x000000040d027825 */ /* 0x004fca00078e0202 */
[----:B------:R-:W2:Y:S01]  /*0460*/  LDG.E.CONSTANT R6, desc[UR6][R2.64] ;  /* 0x0000000602067981 */ /* 0x000ea2000c1e9900 */
[----:B------:R-:W-:Y:S01]  /*0470*/  BSSY.RECONVERGENT B1, `(.L_x_34) ;  /* 0x000006a000017945 */ /* 0x000fe20003800200 */
[C---:B--2---:R-:W-:Y:S01]  /*0480*/  FMUL R0, R6.reuse, 0.63661974668502807617 ;  /* 0x3f22f98306007820 */ /* 0x044fe20000400000 */
[----:B------:R-:W-:-:S05]  /*0490*/  FSETP.GE.AND P0, PT, |R6|, 105615, PT ;  /* 0x47ce47800600780b */ /* 0x000fca0003f06200 */
[----:B------:R-:W1:Y:S02]  /*04a0*/  F2I.NTZ R0, R0 ;  /* 0x0000000000007305 */ /* 0x000e640000203100 */
[----:B-1----:R-:W-:-:S05]  /*04b0*/  I2FP.F32.S32 R15, R0 ;  /* 0x00000000000f7245 */ /* 0x002fca0000201400 */
[----:B0-----:R-:W-:-:S04]  /*04c0*/  FFMA R4, R15, -1.5707962512969970703, R6 ;  /* 0xbfc90fda0f047823 */ /* 0x001fc80000000006 */
[----:B------:R-:W-:-:S04]  /*04d0*/  FFMA R4, R15, -7.5497894158615963534e-08, R4 ;  /* 0xb3a221680f047823 */ /* 0x000fc80000000004 */
[----:B------:R-:W-:Y:S01]  /*04e0*/  FFMA R15, R15, -5.3903029534742383927e-15, R4 ;  /* 0xa7c234c50f0f7823 */ /* 0x000fe20000000004 */
[----:B------:R-:W-:Y:S06]  /*04f0*/  @!P0 BRA `(.L_x_35) ;  /* 0x0000000400848947 */ /* 0x000fec0003800000 */
[----:B------:R-:W-:-:S13]  /*0500*/  FSETP.NEU.AND P0, PT, |R6|, +INF , PT ;  /* 0x7f8000000600780b */ /* 0x000fda0003f0d200 */
[----:B------:R-:W-:Y:S05]  /*0510*/  @!P0 BRA `(.L_x_36) ;  /* 0x0000000400748947 */ /* 0x000fea0003800000 */
[----:B------:R-:W0:Y:S01]  /*0520*/  LDCU.64 UR8, c[0x4][0x50] ;  /* 0x01000a00ff0877ac */ /* 0x000e220008000a00 */
[----:B------:R-:W-:Y:S01]  /*0530*/  IMAD.SHL.U32 R0, R6, 0x100, RZ ;  /* 0x0000010006007824 */ /* 0x000fe200078e00ff */
[----:B------:R-:W-:Y:S01]  /*0540*/  BSSY.RECONVERGENT B2, `(.L_x_37) ;  /* 0x000001d000027945 */ /* 0x000fe20003800200 */
[----:B------:R-:W-:Y:S01]  /*0550*/  IMAD.MOV.U32 R15, RZ, RZ, RZ ;  /* 0x000000ffff0f7224 */ /* 0x000fe200078e00ff */
[----:B------:R-:W-:Y:S01]  /*0560*/  CS2R R20, SRZ ;  /* 0x0000000000147805 */ /* 0x000fe2000001ff00 */
[----:B------:R-:W-:Y:S01]  /*0570*/  IMAD.MOV.U32 R22, RZ, RZ, RZ ;  /* 0x000000ffff167224 */ /* 0x000fe200078e00ff */
[----:B------:R-:W-:Y:S01]  /*0580*/  LOP3.LUT R23, R0, 0x80000000, RZ, 0xfc, !PT ;  /* 0x8000000000177812 */ /* 0x000fe200078efcff */
[----:B0-----:R-:W-:Y:S02]  /*0590*/  IMAD.U32 R2, RZ, RZ, UR8 ;  /* 0x00000008ff027e24 */ /* 0x001fe4000f8e00ff */
[----:B------:R-:W-:-:S07]  /*05a0*/  IMAD.U32 R3, RZ, RZ, UR9 ;  /* 0x00000009ff037e24 */ /* 0x000fce000f8e00ff */
.L_x_38:
[----:B------:R-:W2:Y:S01]  /*05b0*/  LDG.E.CONSTANT R4, desc[UR6][R2.64] ;  /* 0x0000000602047981 */ /* 0x000ea2000c1e9900 */
[----:B------:R-:W-:Y:S02]  /*05c0*/  ISETP.EQ.AND P6, PT, R22, RZ, PT ;  /* 0x000000ff1600720c */ /* 0x000fe40003fc2270 */
[----:B------:R-:W-:Y:S02]  /*05d0*/  IADD3 R20, PT, PT, R20, 0x1, RZ ;  /* 0x0000000114147810 */ /* 0x000fe40007ffe0ff */
[C---:B------:R-:W-:Y:S02]  /*05e0*/  ISETP.EQ.AND P5, PT, R22.reuse, 0x4, PT ;  /* 0x000000041600780c */ /* 0x040fe40003fa2270 */
[C---:B------:R-:W-:Y:S02]  /*05f0*/  ISETP.EQ.AND P4, PT, R22.reuse, 0x8, PT ;  /* 0x000000081600780c */ /* 0x040fe40003f82270 */
[C---:B------:R-:W-:Y:S02]  /*0600*/  ISETP.EQ.AND P3, PT, R22.reuse, 0xc, PT ;  /* 0x0000000c1600780c */ /* 0x040fe40003f62270 */
[----:B------:R-:W-:-:S02]  /*0610*/  ISETP.EQ.AND P2, PT, R22, 0x10, PT ;  /* 0x000000101600780c */ /* 0x000fc40003f42270 */
[C---:B------:R-:W-:Y:S01]  /*0620*/  ISETP.EQ.AND P1, PT, R22.reuse, 0x14, PT ;  /* 0x000000141600780c */ /* 0x040fe20003f22270 */
[----:B------:R-:W-:Y:S02]  /*0630*/  VIADD R22, R22, 0x4 ;  /* 0x0000000416167836 */ /* 0x000fe40000000000 */
[----:B--2---:R-:W-:-:S03]  /*0640*/  IMAD.WIDE.U32 R4, R4, R23, RZ ;  /* 0x0000001704047225 */ /* 0x004fc600078e00ff */
[----:B------:R-:W-:-:S05]  /*0650*/  IADD3 R0, P0, PT, R4, R15, RZ ;  /* 0x0000000f04007210 */ /* 0x000fca0007f1e0ff */
[----:B------:R-:W-:Y:S01]  /*0660*/  @P2 MOV R18, R0 ;  /* 0x0000000000122202 */ /* 0x000fe20000000f00 */
[--C-:B------:R-:W-:Y:S01]  /*0670*/  @P6 IMAD.MOV.U32 R12, RZ, RZ, R0.reuse ;  /* 0x000000ffff0c6224 */ /* 0x100fe200078e0000 */
[----:B------:R-:W-:Y:S01]  /*0680*/  ISETP.NE.AND P6, PT, R20, 0x6, PT ;  /* 0x000000061400780c */ /* 0x000fe20003fc5270 */
[----:B------:R-:W-:Y:S01]  /*0690*/  IMAD.X R15, R5, 0x1, R21, P0 ;  /* 0x00000001050f7824 */ /* 0x000fe200000e0615 */
[----:B------:R-:W-:Y:S01]  /*06a0*/  IADD3 R2, P0, PT, R2, 0x4, RZ ;  /* 0x0000000402027810 */ /* 0x000fe20007f1e0ff */
[--C-:B------:R-:W-:Y:S02]  /*06b0*/  @P5 IMAD.MOV.U32 R14, RZ, RZ, R0.reuse ;  /* 0x000000ffff0e5224 */ /* 0x100fe400078e0000 */
[--C-:B------:R-:W-:Y:S02]  /*06c0*/  @P4 IMAD.MOV.U32 R16, RZ, RZ, R0.reuse ;  /* 0x000000ffff104224 */ /* 0x100fe400078e0000 */
[--C-:B------:R-:W-:Y:S02]  /*06d0*/  @P3 IMAD.MOV.U32 R17, RZ, RZ, R0.reuse ;  /* 0x000000ffff113224 */ /* 0x100fe400078e0000 */
[----:B------:R-:W-:-:S02]  /*06e0*/  @P1 IMAD.MOV.U32 R19, RZ, RZ, R0 ;  /* 0x000000ffff131224 */ /* 0x000fc400078e0000 */
[----:B------:R-:W-:Y:S02]  /*06f0*/  IMAD.X R3, RZ, RZ, R3, P0 ;  /* 0x000000ffff037224 */ /* 0x000fe400000e0603 */
[----:B------:R-:W-:Y:S05]  /*0700*/  @P6 BRA `(.L_x_38) ;  /* 0xfffffffc00a86947 */ /* 0x000fea000383ffff */
[----:B------:R-:W-:Y:S05]  /*0710*/  BSYNC.RECONVERGENT B2 ;  /* 0x0000000000027941 */ /* 0x000fea0003800200 */
.L_x_37:
        /* <DEDUP_REMOVED lines=11> */
[C---:B------:R-:W-:Y:S02]  /*07d0*/  ISETP.EQ.AND P0, PT, R5.reuse, -0x8, PT ;  /* 0xfffffff80500780c */ /* 0x040fe40003f02270 */
[----:B------:R-:W-:-:S03]  /*07e0*/  ISETP.EQ.AND P5, PT, R5, RZ, PT ;  /* 0x000000ff0500720c */ /* 0x000fc60003fa2270 */
[----:B------:R-:W-:Y:S02]  /*07f0*/  @P3 MOV R0, R12 ;  /* 0x0000000c00003202 */ /* 0x000fe40000000f00 */
[C---:B------:R-:W-:Y:S01]  /*0800*/  ISETP.EQ.AND P3, PT, R5.reuse, -0x4, PT ;  /* 0xfffffffc0500780c */ /* 0x040fe20003f62270 */
[----:B------:R-:W-:Y:S02]  /*0810*/  @P4 IMAD.MOV.U32 R3, RZ, RZ, R12 ;  /* 0x000000ffff034224 */ /* 0x000fe400078e000c */
[--C-:B------:R-:W-:Y:S01]  /*0820*/  @P4 IMAD.MOV.U32 R0, RZ, RZ, R14.reuse ;  /* 0x000000ffff004224 */ /* 0x100fe200078e000e */
[----:B------:R-:W-:Y:S01]  /*0830*/  ISETP.EQ.AND P4, PT, R5, 0x4, PT ;  /* 0x000000040500780c */ /* 0x000fe20003f82270 */
[----:B------:R-:W-:Y:S02]  /*0840*/  @P2 IMAD.MOV.U32 R3, RZ, RZ, R14 ;  /* 0x000000ffff032224 */ /* 0x000fe400078e000e */
[--C-:B------:R-:W-:Y:S01]  /*0850*/  @P2 IMAD.MOV.U32 R0, RZ, RZ, R16.reuse ;  /* 0x000000ffff002224 */ /* 0x100fe200078e0010 */
[----:B------:R-:W-:Y:S01]  /*0860*/  @P1 MOV R0, R17 ;  /* 0x0000001100001202 */ /* 0x000fe20000000f00 */
[----:B------:R-:W-:-:S02]  /*0870*/  @P1 IMAD.MOV.U32 R3, RZ, RZ, R16 ;  /* 0x000000ffff031224 */ /* 0x000fc400078e0010 */
[----:B------:R-:W-:Y:S02]  /*0880*/  @P0 IMAD.MOV.U32 R3, RZ, RZ, R17 ;  /* 0x000000ffff030224 */ /* 0x000fe400078e0011 */
[--C-:B------:R-:W-:Y:S02]  /*0890*/  @P0 IMAD.MOV.U32 R0, RZ, RZ, R18.reuse ;  /* 0x000000ffff000224 */ /* 0x100fe400078e0012 */
[----:B------:R-:W-:Y:S01]  /*08a0*/  @P3 IMAD.MOV.U32 R3, RZ, RZ, R18 ;  /* 0x000000ffff033224 */ /* 0x000fe200078e0012 */
[----:B------:R-:W-:Y:S01]  /*08b0*/  @P5 MOV R3, R19 ;  /* 0x0000001300035202 */ /* 0x000fe20000000f00 */
[----:B------:R-:W-:Y:S02]  /*08c0*/  @P3 IMAD.MOV.U32 R0, RZ, RZ, R19 ;  /* 0x000000ffff003224 */ /* 0x000fe400078e0013 */
[--C-:B------:R-:W-:Y:S02]  /*08d0*/  @P5 IMAD.MOV.U32 R0, RZ, RZ, R15.reuse ;  /* 0x000000ffff005224 */ /* 0x100fe400078e000f */
[----:B------:R-:W-:Y:S01]  /*08e0*/  @P4 IMAD.MOV.U32 R3, RZ, RZ, R15 ;  /* 0x000000ffff034224 */ /* 0x000fe200078e000f */
[----:B------:R-:W-:Y:S06]  /*08f0*/  @!P6 BRA `(.L_x_40) ;  /* 0x00000000002ce947 */ /* 0x000fec0003800000 */
[----:B------:R-:W-:Y:S01]  /*0900*/  @P2 IMAD.MOV.U32 R4, RZ, RZ, R12 ;  /* 0x000000ffff042224 */ /* 0x000fe200078e000c */
[----:B------:R-:W-:Y:S01]  /*0910*/  LOP3.LUT R2, R2, 0x1f, RZ, 0xc0, !PT ;  /* 0x0000001f02027812 */ /* 0x000fe200078ec0ff */
[----:B------:R-:W-:Y:S01]  /*0920*/  @P1 IMAD.MOV.U32 R4, RZ, RZ, R14 ;  /* 0x000000ffff041224 */ /* 0x000fe200078e000e */
[----:B------:R-:W-:Y:S01]  /*0930*/  @P0 MOV R4, R16 ;  /* 0x0000001000040202 */ /* 0x000fe20000000f00 */
[----:B------:R-:W-:Y:S01]  /*0940*/  @P3 IMAD.MOV.U32 R4, RZ, RZ, R17 ;  /* 0x000000ffff043224 */ /* 0x000fe200078e0011 */
[----:B------:R-:W-:Y:S01]  /*0950*/  ISETP.EQ.AND P0, PT, R5, 0x8, PT ;  /* 0x000000080500780c */ /* 0x000fe20003f02270 */
[----:B------:R-:W-:Y:S01]  /*0960*/  @P5 IMAD.MOV.U32 R4, RZ, RZ, R18 ;  /* 0x000000ffff045224 */ /* 0x000fe200078e0012 */
[----:B------:R-:W-:Y:S01]  /*0970*/  SHF.L.W.U32.HI R0, R3, R2, R0 ;  /* 0x0000000203007219 */ /* 0x000fe20000010e00 */
[----:B------:R-:W-:-:S10]  /*0980*/  @P4 IMAD.MOV.U32 R4, RZ, RZ, R19 ;  /* 0x000000ffff044224 */ /* 0x000fd400078e0013 */
[----:B------:R-:W-:-:S05]  /*0990*/  @P0 IMAD.MOV.U32 R4, RZ, RZ, R15 ;  /* 0x000000ffff040224 */ /* 0x000fca00078e000f */
[----:B------:R-:W-:-:S07]  /*09a0*/  SHF.L.W.U32.HI R3, R4, R2, R3 ;  /* 0x0000000204037219 */ /* 0x000fce0000010e03 */
.L_x_40:
[----:B------:R-:W-:Y:S05]  /*09b0*/  BSYNC.RECONVERGENT B2 ;  /* 0x0000000000027941 */ /* 0x000fea0003800200 */
.L_x_39:
        /* <DEDUP_REMOVED lines=17> */
[----:B0-----:R-:W-:Y:S01]  /*0ad0*/  FSEL R15, -R4, R4, !P1 ;  /* 0x00000004040f7208 */ /* 0x001fe20004800100 */
[----:B------:R-:W-:Y:S06]  /*0ae0*/  BRA `(.L_x_35) ;  /* 0x0000000000087947 */ /* 0x000fec0003800000 */
.L_x_36:
[----:B------:R-:W-:Y:S01]  /*0af0*/  FMUL R15, RZ, R6 ;  /* 0x00000006ff0f7220 */ /* 0x000fe20000400000 */
[----:B------:R-:W-:-:S07]  /*0b00*/  IMAD.MOV.U32 R0, RZ, RZ, RZ ;  /* 0x000000ffff007224 */ /* 0x000fce00078e00ff */
.L_x_35:
[----:B------:R-:W-:Y:S05]  /*0b10*/  BSYNC.RECONVERGENT B1 ;  /* 0x0000000000017941 */ /* 0x000fea0003800200 */
.L_x_34:
[----:B------:R-:W0:Y:S02]  /*0b20*/  LDC.64 R2, c[0x0][0x398] ;  /* 0x0000e600ff027b82 */ /* 0x000e240000000a00 */
[----:B0-----:R-:W-:-:S05]  /*0b30*/  IMAD.WIDE R2, R13, 0x4, R2 ;  /* 0x000000040d027825 */ /* 0x001fca00078e0202 */
[----:B------:R-:W2:Y:S01]  /*0b40*/  LDG.E R4, desc[UR6][R2.64] ;  /* 0x0000000602047981 */ /* 0x000ea2000c1e1900 */
[----:B------:R-:W-:Y:S02]  /*0b50*/  IMAD.MOV.U32 R20, RZ, RZ, 0x37cbac00 ;  /* 0x37cbac00ff147424 */ /* 0x000fe400078e00ff */
[----:B------:R-:W-:Y:S01]  /*0b60*/  FMUL R5, R15, R15 ;  /* 0x0000000f0f057220 */ /* 0x000fe20000400000 */
[----:B------:R-:W-:Y:S01]  /*0b70*/  LOP3.LUT R13, R0, 0x1, RZ, 0xc0, !PT ;  /* 0x00000001000d7812 */ /* 0x000fe200078ec0ff */
[----:B------:R-:W-:Y:S01]  /*0b80*/  VIADD R8, R8, 0x1 ;  /* 0x0000000108087836 */ /* 0x000fe20000000000 */
[----:B------:R-:W-:Y:S01]  /*0b90*/  MOV R22, 0x3d2aaabb ;  /* 0x3d2aaabb00167802 */ /* 0x000fe20000000f00 */
[----:B------:R-:W-:Y:S01]  /*0ba0*/  FFMA R20, R5, R20, -0.0013887860113754868507 ;  /* 0xbab607ed05147423 */ /* 0x000fe20000000014 */
[----:B------:R-:W-:Y:S01]  /*0bb0*/  ISETP.NE.U32.AND P0, PT, R13, 0x1, PT ;  /* 0x000000010d00780c */ /* 0x000fe20003f05070 */
[----:B------:R-:W-:Y:S01]  /*0bc0*/  IMAD.MOV.U32 R13, RZ, RZ, 0x3effffff ;  /* 0x3effffffff0d7424 */ /* 0x000fe200078e00ff */
[----:B------:R-:W-:-:S02]  /*0bd0*/  LOP3.LUT P1, RZ, R0, 0x2, RZ, 0xc0, !PT ;  /* 0x0000000200ff7812 */ /* 0x000fc4000782c0ff */
[----:B------:R-:W-:Y:S02]  /*0be0*/  FSEL R20, R20, -0.00019574658654164522886, !P0 ;  /* 0xb94d415314147808 */ /* 0x000fe40004000000 */
[----:B------:R-:W-:Y:S02]  /*0bf0*/  FSEL R22, R22, 0.0083327032625675201416, !P0 ;  /* 0x3c0885e416167808 */ /* 0x000fe40004000000 */
[----:B------:R-:W-:Y:S02]  /*0c00*/  FSEL R13, -R13, -0.16666662693023681641, !P0 ;  /* 0xbe2aaaa80d0d7808 */ /* 0x000fe40004000100 */
[----:B------:R-:W-:Y:S01]  /*0c10*/  FSEL R0, R15, 1, P0 ;  /* 0x3f8000000f007808 */ /* 0x000fe20000000000 */
[----:B------:R-:W-:Y:S01]  /*0c20*/  FFMA R20, R5, R20, R22 ;  /* 0x0000001405147223 */ /* 0x000fe20000000016 */
[----:B------:R-:W-:-:S03]  /*0c30*/  ISETP.NE.AND P0, PT, R8, R7, PT ;  /* 0x000000070800720c */ /* 0x000fc60003f05270 */
[C---:B------:R-:W-:Y:S01]  /*0c40*/  FFMA R13, R5.reuse, R20, R13 ;  /* 0x00000014050d7223 */ /* 0x040fe2000000000d */
[----:B------:R-:W-:-:S04]  /*0c50*/  FFMA R5, R5, R0, RZ ;  /* 0x0000000005057223 */ /* 0x000fc800000000ff */
[----:B------:R-:W-:-:S04]  /*0c60*/  FFMA R0, R5, R13, R0 ;  /* 0x0000000d05007223 */ /* 0x000fc80000000000 */
[----:B------:R-:W-:-:S04]  /*0c70*/  @P1 FADD R0, RZ, -R0 ;  /* 0x80000000ff001221 */ /* 0x000fc80000000000 */
[----:B------:R-:W-:-:S04]  /*0c80*/  FMUL R5, R0, 0.10000000149011611938 ;  /* 0x3dcccccd00057820 */ /* 0x000fc80000400000 */
[----:B------:R-:W-:-:S04]  /*0c90*/  FFMA R5, R6, 0.5, R5 ;  /* 0x3f00000006057823 */ /* 0x000fc80000000005 */
[----:B--2--5:R-:W-:-:S05]  /*0ca0*/  FFMA R5, R9, R5, R4 ;  /* 0x0000000509057223 */ /* 0x024fca0000000004 */
[----:B------:R2:W-:Y:S01]  /*0cb0*/  STG.E desc[UR6][R2.64], R5 ;  /* 0x0000000502007986 */ /* 0x0005e2000c101906 */
[----:B------:R-:W-:Y:S05]  /*0cc0*/  @P0 BRA `(.L_x_41) ;  /* 0xfffffff400d40947 */ /* 0x000fea000383ffff */
.L_x_31:
[----:B-1----:R-:W-:Y:S05]  /*0cd0*/  BSYNC.RECONVERGENT B0 ;  /* 0x0000000000007941 */ /* 0x002fea0003800200 */
.L_x_30:
[----:B------:R-:W-:-:S05]  /*0ce0*/  IMAD.IADD R11, R10, 0x1, R11 ;  /* 0x000000010a0b7824 */ /* 0x000fca00078e020b */
[----:B------:R-:W-:-:S13]  /*0cf0*/  ISETP.GE.AND P0, PT, R11, UR4, PT ;  /* 0x000000040b007c0c */ /* 0x000fda000bf06270 */
[----:B------:R-:W-:Y:S05]  /*0d00*/  @!P0 BRA `(.L_x_42) ;  /* 0xfffffff000f88947 */ /* 0x000fea000383ffff */
[----:B------:R-:W-:Y:S05]  /*0d10*/  EXIT ;  /* 0x000000000000794d */ /* 0x000fea0003800000 */
.L_x_43:
        /* <DEDUP_REMOVED lines=14> */
.L_x_241:


//--------------------- .text._Z29intellect3_moe_routing_kernelPKfPfPiiii --------------------------
	.section	.text._Z29intellect3_moe_routing_kernelPKfPfPiiii,"ax",@progbits
	.align	128
        .global         _Z29intellect3_moe_routing_kernelPKfPfPiiii
        .type           _Z29intellect3_moe_routing_kernelPKfPfPiiii,@function
        .size           _Z29intellect3_moe_routing_kernelPKfPfPiiii,(.L_x_236 - _Z29intellect3_moe_routing_kernelPKfPfPiiii)
        .other          _Z29intellect3_moe_routing_kernelPKfPfPiiii,@"STO_CUDA_ENTRY STV_DEFAULT"
_Z29intellect3_moe_routing_kernelPKfPfPiiii:
.text._Z29intellect3_moe_routing_kernelPKfPfPiiii:
[----:B------:R-:W-:Y:S01]  /*0000*/  LDC R1, c[0x0][0x37c] ;  /* 0x0000df00ff017b82 */ /* 0x000fe20000000800 */
[----:B------:R-:W0:Y:S01]  /*0010*/  S2R R0, SR_TID.X ;  /* 0x0000000000007919 */ /* 0x000e220000002100 */
[----:B------:R-:W1:Y:S06]  /*0020*/  LDCU UR4, c[0x0][0x360] ;  /* 0x00006c00ff0477ac */ /* 0x000e6c0008000800 */
[----:B------:R-:W0:Y:S01]  /*0030*/  S2UR UR7, SR_CTAID.X ;  /* 0x00000000000779c3 */ /* 0x000e220000002500 */
[----:B------:R-:W2:Y:S07]  /*0040*/  LDCU.64 UR8, c[0x0][0x398] ;  /* 0x00007300ff0877ac */ /* 0x000eae0008000a00 */
[----:B------:R-:W0:Y:S01]  /*0050*/  LDC R3, c[0x0][0x360] ;  /* 0x0000d800ff037b82 */ /* 0x000e220000000800 */
[----:B------:R-:W1:Y:S01]  /*0060*/  LDCU UR6, c[0x0][0x370] ;  /* 0x00006e00ff0677ac */ /* 0x000e620008000800 */
[----:B--2---:R-:W-:-:S02]  /*0070*/  UIMAD UR5, UR9, UR8, URZ ;  /* 0x00000008090572a4 */ /* 0x004fc4000f8e02ff */
[----:B-1----:R-:W-:Y:S01]  /*0080*/  UIMAD UR4, UR4, UR6, URZ ;  /* 0x00000006040472a4 */ /* 0x002fe2000f8e02ff */
[----:B0-----:R-:W-:-:S05]  /*0090*/  IMAD R0, R3, UR7, R0 ;  /* 0x0000000703007c24 */ /* 0x001fca000f8e0200 */
[----:B------:R-:W-:-:S13]  /*00a0*/  ISETP.GE.AND P0, PT, R0, UR5, PT ;  /* 0x0000000500007c0c */ /* 0x000fda000bf06270 */
[----:B------:R-:W-:Y:S05]  /*00b0*/  @P0 EXIT ;  /* 0x000000000000094d */ /* 0x000fea0003800000 */
[----:B------:R-:W0:Y:S01]  /*00c0*/  LDC R5, c[0x0][0x3a0] ;  /* 0x0000e800ff057b82 */ /* 0x000e220000000800 */
[----:B------:R-:W1:Y:S01]  /*00d0*/  LDCU.64 UR8, c[0x0][0x358] ;  /* 0x00006b00ff0877ac */ /* 0x000e620008000a00 */
[----:B0-----:R-:W-:-:S13]  /*00e0*/  ISETP.GT.AND P0, PT, R5, RZ, PT ;  /* 0x000000ff0500720c */ /* 0x001fda0003f04270 */
[----:B-1----:R-:W-:Y:S05]  /*00f0*/  @P0 BRA `(.L_x_44) ;  /* 0x0000000400100947 */ /* 0x002fea0003800000 */
[----:B------:R-:W-:Y:S01]  /*0100*/  HFMA2 R2, -RZ, RZ, 1.75, 0 ;  /* 0x3f000000ff027431 */ /* 0x000fe200000001ff */
[----:B------:R-:W-:-:S05]  /*0110*/  MOV R3, 0x437c0000 ;  /* 0x437c000000037802 */ /* 0x000fca0000000f00 */
[----:B------:R-:W-:-:S04]  /*0120*/  FFMA.RM R2, R2, R3, 12582913 ;  /* 0x4b40000102027423 */ /* 0x000fc80000004003 */
[C---:B------:R-:W-:Y:S01]  /*0130*/  FADD R3, R2.reuse, -12583039 ;  /* 0xcb40007f02037421 */ /* 0x040fe20000000000 */
[----:B------:R-:W-:-:S03]  /*0140*/  SHF.L.U32 R2, R2, 0x17, RZ ;  /* 0x0000001702027819 */ /* 0x000fc600000006ff */
[----:B------:R-:W-:-:S04]  /*0150*/  FADD R3, RZ, -R3 ;  /* 0x80000003ff037221 */ /* 0x000fc80000000000 */
[----:B------:R-:W-:-:S06]  /*0160*/  FADD R3, RZ, R3 ;  /* 0x00000003ff037221 */ /* 0x000fcc0000000000 */
[----:B------:R-:W0:Y:S02]  /*0170*/  MUFU.EX2 R3, R3 ;  /* 0x0000000300037308 */ /* 0x000e240000000800 */
[----:B0-----:R-:W-:-:S04]  /*0180*/  FMUL R2, R2, R3 ;  /* 0x0000000302027220 */ /* 0x001fc80000400000 */
[----:B------:R-:W-:-:S04]  /*0190*/  FADD R8, R2, R2 ;  /* 0x0000000202087221 */ /* 0x000fc80000000000 */
[----:B------:R-:W0:Y:S08]  /*01a0*/  MUFU.RCP R5, R8 ;  /* 0x0000000800057308 */ /* 0x000e300000001000 */
[----:B------:R-:W1:Y:S01]  /*01b0*/  FCHK P0, R2, R8 ;  /* 0x0000000802007302 */ /* 0x000e620000000000 */
[----:B0-----:R-:W-:-:S04]  /*01c0*/  FFMA R4, -R8, R5, 1 ;  /* 0x3f80000008047423 */ /* 0x001fc80000000105 */
[----:B------:R-:W-:-:S04]  /*01d0*/  FFMA R5, R5, R4, R5 ;  /* 0x0000000405057223 */ /* 0x000fc80000000005 */
[----:B------:R-:W-:-:S04]  /*01e0*/  FFMA R6, R2, R5, RZ ;  /* 0x0000000502067223 */ /* 0x000fc800000000ff */
[----:B------:R-:W-:-:S04]  /*01f0*/  FFMA R4, -R8, R6, R2 ;  /* 0x0000000608047223 */ /* 0x000fc80000000102 */
[----:B------:R-:W-:Y:S01]  /*0200*/  FFMA R6, R5, R4, R6 ;  /* 0x0000000405067223 */ /* 0x000fe20000000006 */
[----:B-1----:R-:W-:Y:S06]  /*0210*/  @!P0 BRA `(.L_x_45) ;  /* 0x0000000000108947 */ /* 0x002fec0003800000 */
[----:B------:R-:W-:Y:S02]  /*0220*/  MOV R7, R2 ;  /* 0x0000000200077202 */ /* 0x000fe40000000f00 */
[----:B------:R-:W-:-:S07]  /*0230*/  MOV R14, 0x250 ;  /* 0x00000250000e7802 */ /* 0x000fce0000000f00 */
[----:B------:R-:W-:Y:S05]  /*0240*/  CALL.REL.NOINC `($__internal_1_$__cuda_sm3x_div_rn_noftz_f32_slowpath) ;  /* 0x0000007800607944 */ /* 0x000fea0003c00000 */
[----:B------:R-:W-:-:S07]  /*0250*/  MOV R6, R7 ;  /* 0x0000000700067202 */ /* 0x000fce0000000f00 */
.L_x_45:
[----:B------:R-:W0:Y:S01]  /*0260*/  LDC R2, c[0x0][0x39c] ;  /* 0x0000e700ff027b82 */ /* 0x000e220000000800 */
[----:B------:R-:W1:Y:S07]  /*0270*/  LDCU UR6, c[0x0][0x398] ;  /* 0x00007300ff0677ac */ /* 0x000e6e0008000800 */
[----:B------:R-:W2:Y:S08]  /*0280*/  LDC R9, c[0x0][0x39c] ;  /* 0x0000e700ff097b82 */ /* 0x000eb00000000800 */
[----:B------:R-:W3:Y:S01]  /*0290*/  LDC.64 R4, c[0x0][0x388] ;  /* 0x0000e200ff047b82 */ /* 0x000ee20000000a00 */
[----:B0-----:R-:W-:-:S07]  /*02a0*/  IABS R7, R2 ;  /* 0x0000000200077213 */ /* 0x001fce0000000000 */
[----:B------:R-:W0:Y:S01]  /*02b0*/  LDC.64 R2, c[0x0][0x390] ;  /* 0x0000e400ff027b82 */ /* 0x000e220000000a00 */
[----:B------:R-:W4:Y:S01]  /*02c0*/  I2F.RP R8, R7 ;  /* 0x0000000700087306 */ /* 0x000f220000209400 */
[----:B--2---:R-:W-:Y:S02]  /*02d0*/  ISETP.NE.AND P1, PT, R9, RZ, PT ;  /* 0x000000ff0900720c */ /* 0x004fe40003f25270 */
[----:B------:R-:W-:-:S05]  /*02e0*/  IABS R17, R9 ;  /* 0x0000000900117213 */ /* 0x000fca0000000000 */
[----:B----4-:R-:W2:Y:S02]  /*02f0*/  MUFU.RCP R8, R8 ;  /* 0x0000000800087308 */ /* 0x010ea40000001000 */
[----:B--2---:R-:W-:-:S06]  /*0300*/  IADD3 R10, PT, PT, R8, 0xffffffe, RZ ;  /* 0x0ffffffe080a7810 */ /* 0x004fcc0007ffe0ff */
[----:B------:R2:W4:Y:S02]  /*0310*/  F2I.FTZ.U32.TRUNC.NTZ R11, R10 ;  /* 0x0000000a000b7305 */ /* 0x000524000021f000 */
[----:B--2---:R-:W-:Y:S02]  /*0320*/  MOV R10, RZ ;  /* 0x000000ff000a7202 */ /* 0x004fe40000000f00 */
[----:B----4-:R-:W-:-:S05]  /*0330*/  IADD3 R12, PT, PT, RZ, -R11, RZ ;  /* 0x8000000bff0c7210 */ /* 0x010fca0007ffe0ff */
[----:B------:R-:W-:-:S04]  /*0340*/  IMAD R13, R12, R7, RZ ;  /* 0x000000070c0d7224 */ /* 0x000fc800078e02ff */
[----:B01-3--:R-:W-:-:S07]  /*0350*/  IMAD.HI.U32 R8, R11, R13, R10 ;  /* 0x0000000d0b087227 */ /* 0x00bfce00078e000a */
.L_x_48:
[----:B0-----:R-:W-:Y:S01]  /*0360*/  IABS R11, R0 ;  /* 0x00000000000b7213 */ /* 0x001fe20000000000 */
[----:B------:R-:W-:Y:S04]  /*0370*/  BSSY.RECONVERGENT B0, `(.L_x_46) ;  /* 0x0000018000007945 */ /* 0x000fe80003800200 */
[----:B------:R-:W-:-:S05]  /*0380*/  IMAD.HI.U32 R10, R8, R11, RZ ;  /* 0x0000000b080a7227 */ /* 0x000fca00078e00ff */
[----:B------:R-:W-:-:S05]  /*0390*/  IADD3 R12, PT, PT, -R10, RZ, RZ ;  /* 0x000000ff0a0c7210 */ /* 0x000fca0007ffe1ff */
[----:B------:R-:W-:Y:S01]  /*03a0*/  IMAD R12, R17, R12, R11 ;  /* 0x0000000c110c7224 */ /* 0x000fe200078e020b */
[----:B------:R-:W-:-:S04]  /*03b0*/  LOP3.LUT R11, R0, R9, RZ, 0x3c, !PT ;  /* 0x00000009000b7212 */ /* 0x000fc800078e3cff */
[----:B------:R-:W-:Y:S02]  /*03c0*/  ISETP.GT.U32.AND P2, PT, R7, R12, PT ;  /* 0x0000000c0700720c */ /* 0x000fe40003f44070 */
[----:B------:R-:W-:-:S11]  /*03d0*/  ISETP.GE.AND P3, PT, R11, RZ, PT ;  /* 0x000000ff0b00720c */ /* 0x000fd60003f66270 */
[----:B------:R-:W-:Y:S02]  /*03e0*/  @!P2 IADD3 R12, PT, PT, R12, -R17, RZ ;  /* 0x800000110c0ca210 */ /* 0x000fe40007ffe0ff */
[----:B------:R-:W-:Y:S02]  /*03f0*/  @!P2 IADD3 R10, PT, PT, R10, 0x1, RZ ;  /* 0x000000010a0aa810 */ /* 0x000fe40007ffe0ff */
[----:B------:R-:W-:-:S13]  /*0400*/  ISETP.GE.U32.AND P0, PT, R12, R7, PT ;  /* 0x000000070c00720c */ /* 0x000fda0003f06070 */
[----:B------:R-:W-:-:S04]  /*0410*/  @P0 IADD3 R10, PT, PT, R10, 0x1, RZ ;  /* 0x000000010a0a0810 */ /* 0x000fc80007ffe0ff */
[----:B------:R-:W-:Y:S02]  /*0420*/  @!P3 IADD3 R10, PT, PT, -R10, RZ, RZ ;  /* 0x000000ff0a0ab210 */ /* 0x000fe40007ffe1ff */
[----:B------:R-:W-:-:S04]  /*0430*/  @!P1 LOP3.LUT R10, RZ, R9, RZ, 0x33, !PT ;  /* 0x00000009ff0a9212 */ /* 0x000fc800078e33ff */
[----:B------:R-:W-:-:S04]  /*0440*/  ISETP.GE.AND P0, PT, R10, UR6, PT ;  /* 0x000000060a007c0c */ /* 0x000fc8000bf06270 */
[----:B------:R-:W-:-:S13]  /*0450*/  ISETP.LT.OR P0, PT, R9, RZ, P0 ;  /* 0x000000ff0900720c */ /* 0x000fda0000701670 */
[----:B------:R-:W-:Y:S05]  /*0460*/  @P0 BRA `(.L_x_47) ;  /* 0x0000000000200947 */ /* 0x000fea0003800000 */
[----:B------:R-:W-:Y:S01]  /*0470*/  SHF.L.U32 R13, R0, 0x1, RZ ;  /* 0x00000001000d7819 */ /* 0x000fe200000006ff */
[----:B------:R-:W-:-:S04]  /*0480*/  HFMA2 R15, -RZ, RZ, 0, 5.9604644775390625e-08 ;  /* 0x00000001ff0f7431 */ /* 0x000fc800000001ff */
[----:B------:R-:W-:-:S04]  /*0490*/  IMAD.WIDE R10, R13, 0x4, R2 ;  /* 0x000000040d0a7825 */ /* 0x000fc800078e0202 */
[----:B------:R-:W-:Y:S01]  /*04a0*/  IMAD.WIDE R12, R13, 0x4, R4 ;  /* 0x000000040d0c7825 */ /* 0x000fe200078e0204 */
[----:B------:R0:W-:Y:S04]  /*04b0*/  STG.E desc[UR8][R10.64+0x4], R15 ;  /* 0x0000040f0a007986 */ /* 0x0001e8000c101908 */
[----:B------:R0:W-:Y:S04]  /*04c0*/  STG.E desc[UR8][R10.64], RZ ;  /* 0x000000ff0a007986 */ /* 0x0001e8000c101908 */
[----:B------:R0:W-:Y:S04]  /*04d0*/  STG.E desc[UR8][R12.64], R6 ;  /* 0x000000060c007986 */ /* 0x0001e8000c101908 */
[----:B------:R0:W-:Y:S02]  /*04e0*/  STG.E desc[UR8][R12.64+0x4], R6 ;  /* 0x000004060c007986 */ /* 0x0001e4000c101908 */
.L_x_47:
[----:B------:R-:W-:Y:S05]  /*04f0*/  BSYNC.RECONVERGENT B0 ;  /* 0x0000000000007941 */ /* 0x000fea0003800200 */
.L_x_46:
[----:B------:R-:W-:-:S04]  /*0500*/  IADD3 R0, PT, PT, R0, UR4, RZ ;  /* 0x0000000400007c10 */ /* 0x000fc8000fffe0ff */
[----:B------:R-:W-:-:S13]  /*0510*/  ISETP.GE.AND P0, PT, R0, UR5, PT ;  /* 0x0000000500007c0c */ /* 0x000fda000bf06270 */
[----:B------:R-:W-:Y:S05]  /*0520*/  @!P0 BRA `(.L_x_48) ;  /* 0xfffffffc008c8947 */ /* 0x000fea000383ffff */
[----:B------:R-:W-:Y:S05]  /*0530*/  EXIT ;  /* 0x000000000000794d */ /* 0x000fea0003800000 */
.L_x_44:
[C---:B------:R-:W-:Y:S02]  /*0540*/  LOP3.LUT R2, R5.reuse, 0xf, RZ, 0xc0, !PT ;  /* 0x0000000f05027812 */ /* 0x040fe400078ec0ff */
[C---:B------:R-:W-:Y:S02]  /*0550*/  LOP3.LUT R3, R5.reuse, 0x7, RZ, 0xc0, !PT ;  /* 0x0000000705037812 */ /* 0x040fe400078ec0ff */
[C---:B------:R-:W-:Y:S02]  /*0560*/  LOP3.LUT R4, R5.reuse, 0x7ffffff0, RZ, 0xc0, !PT ;  /* 0x7ffffff005047812 */ /* 0x040fe400078ec0ff */
[----:B------:R-:W-:-:S07]  /*0570*/  LOP3.LUT R5, R5, 0x3, RZ, 0xc0, !PT ;  /* 0x0000000305057812 */ /* 0x000fce00078ec0ff */
.L_x_180:
[----:B0-----:R-:W0:Y:S01]  /*0580*/  LDC R9, c[0x0][0x39c] ;  /* 0x0000e700ff097b82 */ /* 0x001e220000000800 */
[----:B------:R-:W-:Y:S01]  /*0590*/  MOV R6, RZ ;  /* 0x000000ff00067202 */ /* 0x000fe20000000f00 */
[----:B-1----:R-:W1:Y:S01]  /*05a0*/  LDCU UR5, c[0x0][0x398] ;  /* 0x00007300ff0577ac */ /* 0x002e620008000800 */
[----:B------:R-:W-:Y:S01]  /*05b0*/  IABS R12, R0 ;  /* 0x00000000000c7213 */ /* 0x000fe20000000000 */
[----:B------:R-:W-:Y:S01]  /*05c0*/  BSSY.RECONVERGENT B0, `(.L_x_49) ;  /* 0x000075a000007945 */ /* 0x000fe20003800200 */
[----:B0-----:R-:W-:-:S04]  /*05d0*/  IABS R10, R9 ;  /* 0x00000009000a7213 */ /* 0x001fc80000000000 */
[----:B------:R-:W0:Y:S08]  /*05e0*/  I2F.RP R8, R10 ;  /* 0x0000000a00087306 */ /* 0x000e300000209400 */
[----:B0-----:R-:W0:Y:S02]  /*05f0*/  MUFU.RCP R8, R8 ;  /* 0x0000000800087308 */ /* 0x001e240000001000 */
[----:B0-----:R-:W-:-:S06]  /*0600*/  IADD3 R11, PT, PT, R8, 0xffffffe, RZ ;  /* 0x0ffffffe080b7810 */ /* 0x001fcc0007ffe0ff */
[----:B------:R-:W0:Y:S02]  /*0610*/  F2I.FTZ.U32.TRUNC.NTZ R7, R11 ;  /* 0x0000000b00077305 */ /* 0x000e24000021f000 */
[----:B0-----:R-:W-:-:S05]  /*0620*/  IADD3 R13, PT, PT, RZ, -R7, RZ ;  /* 0x80000007ff0d7210 */ /* 0x001fca0007ffe0ff */
[----:B------:R-:W-:-:S04]  /*0630*/  IMAD R13, R13, R10, RZ ;  /* 0x0000000a0d0d7224 */ /* 0x000fc800078e02ff */
[----:B------:R-:W-:Y:S01]  /*0640*/  IMAD.HI.U32 R6, R7, R13, R6 ;  /* 0x0000000d07067227 */ /* 0x000fe200078e0006 */
[----:B------:R-:W-:-:S05]  /*0650*/  MOV R7, R12 ;  /* 0x0000000c00077202 */ /* 0x000fca0000000f00 */
[----:B------:R-:W-:-:S05]  /*0660*/  IMAD.HI.U32 R6, R6, R7, RZ ;  /* 0x0000000706067227 */ /* 0x000fca00078e00ff */
[----:B------:R-:W-:-:S05]  /*0670*/  IADD3 R8, PT, PT, -R6, RZ, RZ ;  /* 0x000000ff06087210 */ /* 0x000fca0007ffe1ff */
[----:B------:R-:W-:-:S05]  /*0680*/  IMAD R7, R10, R8, R7 ;  /* 0x000000080a077224 */ /* 0x000fca00078e0207 */
[----:B------:R-:W-:-:S13]  /*0690*/  ISETP.GT.U32.AND P1, PT, R10, R7, PT ;  /* 0x000000070a00720c */ /* 0x000fda0003f24070 */
[-C--:B------:R-:W-:Y:S02]  /*06a0*/  @!P1 IADD3 R7, PT, PT, R7, -R10.reuse, RZ ;  /* 0x8000000a07079210 */ /* 0x080fe40007ffe0ff */
[----:B------:R-:W-:Y:S02]  /*06b0*/  @!P1 IADD3 R6, PT, PT, R6, 0x1, RZ ;  /* 0x0000000106069810 */ /* 0x000fe40007ffe0ff */
[----:B------:R-:W-:Y:S02]  /*06c0*/  ISETP.GE.U32.AND P0, PT, R7, R10, PT ;  /* 0x0000000a0700720c */ /* 0x000fe40003f06070 */
[----:B------:R-:W-:Y:S02]  /*06d0*/  LOP3.LUT R7, R0, R9, RZ, 0x3c, !PT ;  /* 0x0000000900077212 */ /* 0x000fe400078e3cff */
[----:B------:R-:W-:Y:S02]  /*06e0*/  ISETP.NE.AND P1, PT, R9, RZ, PT ;  /* 0x000000ff0900720c */ /* 0x000fe40003f25270 */
[----:B------:R-:W-:-:S07]  /*06f0*/  ISETP.GE.AND P2, PT, R7, RZ, PT ;  /* 0x000000ff0700720c */ /* 0x000fce0003f46270 */
[----:B------:R-:W-:-:S06]  /*0700*/  @P0 IADD3 R6, PT, PT, R6, 0x1, RZ ;  /* 0x0000000106060810 */ /* 0x000fcc0007ffe0ff */
[----:B------:R-:W-:Y:S02]  /*0710*/  @!P2 IADD3 R6, PT, PT, -R6, RZ, RZ ;  /* 0x000000ff0606a210 */ /* 0x000fe40007ffe1ff */
[----:B------:R-:W-:-:S04]  /*0720*/  @!P1 LOP3.LUT R6, RZ, R9, RZ, 0x33, !PT ;  /* 0x00000009ff069212 */ /* 0x000fc800078e33ff */
[----:B-1----:R-:W-:-:S04]  /*0730*/  ISETP.GE.AND P0, PT, R6, UR5, PT ;  /* 0x0000000506007c0c */ /* 0x002fc8000bf06270 */
[----:B------:R-:W-:-:S13]  /*0740*/  ISETP.GT.AND P0, PT, R9, -0x1, !P0 ;  /* 0xffffffff0900780c */ /* 0x000fda0004704270 */
[----:B------:R-:W-:Y:S05]  /*0750*/  @!P0 BRA `(.L_x_50) ;  /* 0x0000007400008947 */ /* 0x000fea0003800000 */
[----:B------:R-:W0:Y:S01]  /*0760*/  LDC R6, c[0x0][0x3a0] ;  /* 0x0000e800ff067b82 */ /* 0x000e220000000800 */
[----:B------:R-:W1:Y:S01]  /*0770*/  LDCU UR5, c[0x0][0x3a0] ;  /* 0x00007400ff0577ac */ /* 0x000e620008000800 */
[----:B------:R-:W-:Y:S01]  /*0780*/  MOV R10, RZ ;  /* 0x000000ff000a7202 */ /* 0x000fe20000000f00 */
[----:B-1----:R-:W-:Y:S01]  /*0790*/  IMAD R7, R0, UR5, RZ ;  /* 0x0000000500077c24 */ /* 0x002fe2000f8e02ff */
[----:B0-----:R-:W-:-:S04]  /*07a0*/  IADD3 R6, PT, PT, R6, -0x1, RZ ;  /* 0xffffffff06067810 */ /* 0x001fc80007ffe0ff */
[----:B------:R-:W-:Y:S01]  /*07b0*/  ISETP.GE.U32.AND P0, PT, R6, 0xf, PT ;  /* 0x0000000f0600780c */ /* 0x000fe20003f06070 */
[----:B------:R-:W-:-:S12]  /*07c0*/  HFMA2 R6, -RZ, RZ, 0, 0 ;  /* 0x00000000ff067431 */ /* 0x000fd800000001ff */
[----:B------:R-:W-:Y:S05]  /*07d0*/  @!P0 BRA `(.L_x_51) ;  /* 0x0000000000b08947 */ /* 0x000fea0003800000 */
[----:B------:R-:W-:Y:S01]  /*07e0*/  ULOP3.LUT UR5, UR5, 0x7ffffff0, URZ, 0xc0, !UPT ;  /* 0x7ffffff005057892 */ /* 0x000fe2000f8ec0ff */
[----:B------:R-:W-:Y:S02]  /*07f0*/  MOV R6, RZ ;  /* 0x000000ff00067202 */ /* 0x000fe40000000f00 */
[----:B------:R-:W-:-:S03]  /*0800*/  MOV R10, R7 ;  /* 0x00000007000a7202 */ /* 0x000fc60000000f00 */
[----:B------:R-:W-:-:S04]  /*0810*/  MOV R4, UR5 ;  /* 0x0000000500047c02 */ /* 0x000fc80008000f00 */
[----:B------:R-:W-:-:S07]  /*0820*/  IADD3 R26, PT, PT, -R4, RZ, RZ ;  /* 0x000000ff041a7210 */ /* 0x000fce0007ffe1ff */
.L_x_52:
[----:B------:R-:W0:Y:S02]  /*0830*/  LDC.64 R8, c[0x0][0x380] ;  /* 0x0000e000ff087b82 */ /* 0x000e240000000a00 */
[----:B0-----:R-:W-:-:S05]  /*0840*/  IMAD.WIDE R8, R10, 0x4, R8 ;  /* 0x000000040a087825 */ /* 0x001fca00078e0208 */
[----:B------:R-:W2:Y:S04]  /*0850*/  LDG.E.CONSTANT R25, desc[UR8][R8.64] ;  /* 0x0000000808197981 */ /* 0x000ea8000c1e9900 */
[----:B------:R-:W3:Y:S04]  /*0860*/  LDG.E.CONSTANT R24, desc[UR8][R8.64+0x4] ;  /* 0x0000040808187981 */ /* 0x000ee8000c1e9900 */
[----:B------:R-:W4:Y:S04]  /*0870*/  LDG.E.CONSTANT R27, desc[UR8][R8.64+0x8] ;  /* 0x00000808081b7981 */ /* 0x000f28000c1e9900 */
[----:B------:R-:W5:Y:S04]  /*0880*/  LDG.E.CONSTANT R22, desc[UR8][R8.64+0xc] ;  /* 0x00000c0808167981 */ /* 0x000f68000c1e9900 */
        /* <DEDUP_REMOVED lines=11> */
[----:B------:R-:W5:Y:S01]  /*0940*/  LDG.E.CONSTANT R23, desc[UR8][R8.64+0x3c] ;  /* 0x00003c0808177981 */ /* 0x000f62000c1e9900 */
[----:B------:R-:W-:-:S02]  /*0950*/  IADD3 R26, PT, PT, R26, 0x10, RZ ;  /* 0x000000101a1a7810 */ /* 0x000fc40007ffe0ff */
[----:B------:R-:W-:Y:S02]  /*0960*/  IADD3 R10, PT, PT, R10, 0x10, RZ ;  /* 0x000000100a0a7810 */ /* 0x000fe40007ffe0ff */
[----:B------:R-:W-:Y:S01]  /*0970*/  ISETP.NE.AND P1, PT, R26, RZ, PT ;  /* 0x000000ff1a00720c */ /* 0x000fe20003f25270 */
[----:B--2---:R-:W-:-:S04]  /*0980*/  FFMA R25, R25, 0.0099999997764825820923, R6 ;  /* 0x3c23d70a19197823 */ /* 0x004fc80000000006 */
[----:B---3--:R-:W-:-:S04]  /*0990*/  FFMA R24, R24, 0.0099999997764825820923, R25 ;  /* 0x3c23d70a18187823 */ /* 0x008fc80000000019 */
[----:B----4-:R-:W-:-:S04]  /*09a0*/  FFMA R27, R27, 0.0099999997764825820923, R24 ;  /* 0x3c23d70a1b1b7823 */ /* 0x010fc80000000018 */
[----:B-----5:R-:W-:-:S04]  /*09b0*/  FFMA R22, R22, 0.0099999997764825820923, R27 ;  /* 0x3c23d70a16167823 */ /* 0x020fc8000000001b */
[----:B------:R-:W-:-:S04]  /*09c0*/  FFMA R21, R21, 0.0099999997764825820923, R22 ;  /* 0x3c23d70a15157823 */ /* 0x000fc80000000016 */
        /* <DEDUP_REMOVED lines=10> */
[----:B------:R-:W-:Y:S01]  /*0a70*/  FFMA R6, R23, 0.0099999997764825820923, R12 ;  /* 0x3c23d70a17067823 */ /* 0x000fe2000000000c */
[----:B------:R-:W-:Y:S06]  /*0a80*/  @P1 BRA `(.L_x_52) ;  /* 0xfffffffc00681947 */ /* 0x000fec000383ffff */
[----:B------:R-:W-:-:S07]  /*0a90*/  MOV R10, R4 ;  /* 0x00000004000a7202 */ /* 0x000fce0000000f00 */
.L_x_51:
[C---:B------:R-:W-:Y:S02]  /*0aa0*/  ISETP.NE.AND P1, PT, R2.reuse, RZ, PT ;  /* 0x000000ff0200720c */ /* 0x040fe40003f25270 */
[----:B------:R-:W-:Y:S02]  /*0ab0*/  IADD3 R26, PT, PT, R2, -0x1, RZ ;  /* 0xffffffff021a7810 */ /* 0x000fe40007ffe0ff */
[----:B------:R-:W-:-:S09]  /*0ac0*/  IADD3 R23, PT, PT, R3, -0x1, RZ ;  /* 0xffffffff03177810 */ /* 0x000fd20007ffe0ff */
[----:B------:R-:W-:Y:S05]  /*0ad0*/  @!P1 BRA `(.L_x_53) ;  /* 0x0000000000d09947 */ /* 0x000fea0003800000 */
[----:B------:R-:W-:Y:S02]  /*0ae0*/  ISETP.GE.U32.AND P2, PT, R26, 0x7, PT ;  /* 0x000000071a00780c */ /* 0x000fe40003f46070 */
[----:B------:R-:W-:-:S11]  /*0af0*/  ISETP.NE.AND P3, PT, R3, RZ, PT ;  /* 0x000000ff0300720c */ /* 0x000fd60003f65270 */
[----:B------:R-:W-:Y:S05]  /*0b00*/  @!P2 BRA `(.L_x_54) ;  /* 0x000000000050a947 */ /* 0x000fea0003800000 */
[----:B------:R-:W0:Y:S01]  /*0b10*/  LDC.64 R8, c[0x0][0x380] ;  /* 0x0000e000ff087b82 */ /* 0x000e220000000a00 */
[----:B------:R-:W-:-:S05]  /*0b20*/  IADD3 R11, PT, PT, R7, R10, RZ ;  /* 0x0000000a070b7210 */ /* 0x000fca0007ffe0ff */
        /* <DEDUP_REMOVED lines=8> */
[----:B------:R-:W5:Y:S01]  /*0bb0*/  LDG.E.CONSTANT R24, desc[UR8][R8.64+0x1c] ;  /* 0x00001c0808187981 */ /* 0x000f62000c1e9900 */
[----:B------:R-:W-:Y:S01]  /*0bc0*/  IADD3 R10, PT, PT, R10, 0x8, RZ ;  /* 0x000000080a0a7810 */ /* 0x000fe20007ffe0ff */
[----:B--2---:R-:W-:-:S04]  /*0bd0*/  FFMA R11, R11, 0.0099999997764825820923, R6 ;  /* 0x3c23d70a0b0b7823 */ /* 0x004fc80000000006 */
[----:B---3--:R-:W-:-:S04]  /*0be0*/  FFMA R11, R12, 0.0099999997764825820923, R11 ;  /* 0x3c23d70a0c0b7823 */ /* 0x008fc8000000000b */
[----:B----4-:R-:W-:-:S04]  /*0bf0*/  FFMA R11, R14, 0.0099999997764825820923, R11 ;  /* 0x3c23d70a0e0b7823 */ /* 0x010fc8000000000b */
[----:B-----5:R-:W-:-:S04]  /*0c00*/  FFMA R11, R16, 0.0099999997764825820923, R11 ;  /* 0x3c23d70a100b7823 */ /* 0x020fc8000000000b */
[----:B------:R-:W-:-:S04]  /*0c10*/  FFMA R11, R18, 0.0099999997764825820923, R11 ;  /* 0x3c23d70a120b7823 */ /* 0x000fc8000000000b */
[----:B------:R-:W-:-:S04]  /*0c20*/  FFMA R11, R20, 0.0099999997764825820923, R11 ;  /* 0x3c23d70a140b7823 */ /* 0x000fc8000000000b */
[----:B------:R-:W-:-:S04]  /*0c30*/  FFMA R11, R22, 0.0099999997764825820923, R11 ;  /* 0x3c23d70a160b7823 */ /* 0x000fc8000000000b */
[----:B------:R-:W-:-:S07]  /*0c40*/  FFMA R6, R24, 0.0099999997764825820923, R11 ;  /* 0x3c23d70a18067823 */ /* 0x000fce000000000b */
.L_x_54:
        /* <DEDUP_REMOVED lines=10> */
[----:B------:R-:W5:Y:S01]  /*0cf0*/  LDG.E.CONSTANT R16, desc[UR8][R8.64+0xc] ;  /* 0x00000c0808107981 */ /* 0x000f62000c1e9900 */
[----:B------:R-:W-:Y:S01]  /*0d00*/  IADD3 R10, PT, PT, R10, 0x4, RZ ;  /* 0x000000040a0a7810 */ /* 0x000fe20007ffe0ff */
[----:B--2---:R-:W-:-:S04]  /*0d10*/  FFMA R11, R11, 0.0099999997764825820923, R6 ;  /* 0x3c23d70a0b0b7823 */ /* 0x004fc80000000006 */
[----:B---3--:R-:W-:-:S04]  /*0d20*/  FFMA R11, R12, 0.0099999997764825820923, R11 ;  /* 0x3c23d70a0c0b7823 */ /* 0x008fc8000000000b */
[----:B----4-:R-:W-:-:S04]  /*0d30*/  FFMA R11, R14, 0.0099999997764825820923, R11 ;  /* 0x3c23d70a0e0b7823 */ /* 0x010fc8000000000b */
[----:B-----5:R-:W-:-:S07]  /*0d40*/  FFMA R6, R16, 0.0099999997764825820923, R11 ;  /* 0x3c23d70a10067823 */ /* 0x020fce000000000b */
.L_x_55:
[----:B------:R-:W-:Y:S05]  /*0d50*/  @!P3 BRA `(.L_x_53) ;  /* 0x000000000030b947 */ /* 0x000fea0003800000 */
[----:B------:R-:W0:Y:S01]  /*0d60*/  LDC.64 R8, c[0x0][0x380] ;  /* 0x0000e000ff087b82 */ /* 0x000e220000000a00 */
[----:B------:R-:W-:-:S05]  /*0d70*/  IADD3 R11, PT, PT, R7, R10, RZ ;  /* 0x0000000a070b7210 */ /* 0x000fca0007ffe0ff */
[----:B0-----:R-:W-:-:S05]  /*0d80*/  IMAD.WIDE R8, R11, 0x4, R8 ;  /* 0x000000040b087825 */ /* 0x001fca00078e0208 */
[----:B------:R-:W2:Y:S01]  /*0d90*/  LDG.E.CONSTANT R11, desc[UR8][R8.64] ;  /* 0x00000008080b7981 */ /* 0x000ea2000c1e9900 */
[----:B------:R-:W-:Y:S01]  /*0da0*/  ISETP.NE.AND P2, PT, R5, 0x1, PT ;  /* 0x000000010500780c */ /* 0x000fe20003f45270 */
[----:B--2---:R-:W-:-:S12]  /*0db0*/  FFMA R6, R11, 0.0099999997764825820923, R6 ;  /* 0x3c23d70a0b067823 */ /* 0x004fd80000000006 */
[----:B------:R-:W-:Y:S05]  /*0dc0*/  @!P2 BRA `(.L_x_53) ;  /* 0x000000000014a947 */ /* 0x000fea0003800000 */
[----:B------:R-:W-:Y:S01]  /*0dd0*/  ISETP.NE.AND P2, PT, R5, 0x2, PT ;  /* 0x000000020500780c */ /* 0x000fe20003f45270 */
[----:B------:R-:W2:-:S12]  /*0de0*/  LDG.E.CONSTANT R11, desc[UR8][R8.64+0x4] ;  /* 0x00000408080b7981 */ /* 0x000e98000c1e9900 */
[----:B------:R-:W3:Y:S01]  /*0df0*/  @P2 LDG.E.CONSTANT R13, desc[UR8][R8.64+0x8] ;  /* 0x00000808080d2981 */ /* 0x000ee2000c1e9900 */
[----:B--2---:R-:W-:-:S04]  /*0e00*/  FFMA R6, R11, 0.0099999997764825820923, R6 ;  /* 0x3c23d70a0b067823 */ /* 0x004fc80000000006 */
[----:B---3--:R-:W-:-:S07]  /*0e10*/  @P2 FFMA R6, R13, 0.0099999997764825820923, R6 ;  /* 0x3c23d70a0d062823 */ /* 0x008fce0000000006 */
.L_x_53:
[----:B------:R-:W-:Y:S01]  /*0e20*/  HFMA2 R8, -RZ, RZ, 0, 0 ;  /* 0x00000000ff087431 */ /* 0x000fe200000001ff */
[----:B------:R-:W-:Y:S01]  /*0e30*/  MOV R12, RZ ;  /* 0x000000ff000c7202 */ /* 0x000fe20000000f00 */
[----:B------:R-:W-:Y:S06]  /*0e40*/  @!P0 BRA `(.L_x_56) ;  /* 0x0000000000a88947 */ /* 0x000fec0003800000 */
[----:B------:R-:W-:Y:S01]  /*0e50*/  BSSY.RECONVERGENT B1, `(.L_x_57) ;  /* 0x0000028000017945 */ /* 0x000fe20003800200 */
[----:B------:R-:W-:-:S07]  /*0e60*/  CS2R R8, SRZ ;  /* 0x0000000000087805 */ /* 0x000fce000001ff00 */
.L_x_58:
        /* <DEDUP_REMOVED lines=16> */
[----:B--2---:R-:W-:-:S03]  /*0f70*/  FFMA R25, R25, 0.0099999997764825820923, R8 ;  /* 0x3c23d70a19197823 */ /* 0x004fc60000000008 */
[----:B------:R-:W2:Y:S01]  /*0f80*/  LDG.E.CONSTANT R8, desc[UR8][R10.64+0x34] ;  /* 0x000034080a087981 */ /* 0x000ea2000c1e9900 */
[----:B---3--:R-:W-:-:S03]  /*0f90*/  FFMA R27, R24, 0.0099999997764825820923, R25 ;  /* 0x3c23d70a181b7823 */ /* 0x008fc60000000019 */
[----:B------:R-:W3:Y:S04]  /*0fa0*/  LDG.E.CONSTANT R24, desc[UR8][R10.64+0x38] ;  /* 0x000038080a187981 */ /* 0x000ee8000c1e9900 */
[----:B------:R-:W3:Y:S01]  /*0fb0*/  LDG.E.CONSTANT R25, desc[UR8][R10.64+0x3c] ;  /* 0x00003c080a197981 */ /* 0x000ee2000c1e9900 */
[----:B----4-:R-:W-:Y:S01]  /*0fc0*/  FFMA R12, R12, 0.0099999997764825820923, R27 ;  /* 0x3c23d70a0c0c7823 */ /* 0x010fe2000000001b */
[----:B------:R-:W-:-:S03]  /*0fd0*/  IADD3 R9, PT, PT, R9, 0x10, RZ ;  /* 0x0000001009097810 */ /* 0x000fc60007ffe0ff */
[----:B-----5:R-:W-:Y:S01]  /*0fe0*/  FFMA R13, R13, 0.0099999997764825820923, R12 ;  /* 0x3c23d70a0d0d7823 */ /* 0x020fe2000000000c */
[----:B------:R-:W-:-:S03]  /*0ff0*/  ISETP.NE.AND P2, PT, R9, R4, PT ;  /* 0x000000040900720c */ /* 0x000fc60003f45270 */
        /* <DEDUP_REMOVED lines=9> */
[----:B--2---:R-:W-:-:S04]  /*1090*/  FFMA R21, R8, 0.0099999997764825820923, R21 ;  /* 0x3c23d70a08157823 */ /* 0x004fc80000000015 */
[----:B---3--:R-:W-:-:S04]  /*10a0*/  FFMA R24, R24, 0.0099999997764825820923, R21 ;  /* 0x3c23d70a18187823 */ /* 0x008fc80000000015 */
[----:B------:R-:W-:Y:S01]  /*10b0*/  FFMA R8, R25, 0.0099999997764825820923, R24 ;  /* 0x3c23d70a19087823 */ /* 0x000fe20000000018 */
[----:B------:R-:W-:Y:S06]  /*10c0*/  @P2 BRA `(.L_x_58) ;  /* 0xfffffffc00682947 */ /* 0x000fec000383ffff */
[----:B------:R-:W-:Y:S05]  /*10d0*/  BSYNC.RECONVERGENT B1 ;  /* 0x0000000000017941 */ /* 0x000fea0003800200 */
.L_x_57:
[----:B------:R-:W-:-:S07]  /*10e0*/  MOV R12, R4 ;  /* 0x00000004000c7202 */ /* 0x000fce0000000f00 */
.L_x_56:
        /* <DEDUP_REMOVED lines=24> */
.L_x_60:
        /* <DEDUP_REMOVED lines=16> */
.L_x_61:
        /* <DEDUP_REMOVED lines=13> */
.L_x_59:
[----:B------:R-:W-:Y:S01]  /*1440*/  HFMA2 R9, -RZ, RZ, 0, 0 ;  /* 0x00000000ff097431 */ /* 0x000fe200000001ff */
[----:B------:R-:W-:Y:S01]  /*1450*/  MOV R12, RZ ;  /* 0x000000ff000c7202 */ /* 0x000fe20000000f00 */
[----:B------:R-:W-:Y:S06]  /*1460*/  @!P0 BRA `(.L_x_62) ;  /* 0x0000000000ac8947 */ /* 0x000fec0003800000 */
[----:B------:R-:W-:Y:S01]  /*1470*/  BSSY.RECONVERGENT B1, `(.L_x_63) ;  /* 0x0000029000017945 */ /* 0x000fe20003800200 */
[----:B------:R-:W-:Y:S02]  /*1480*/  MOV R9, RZ ;  /* 0x000000ff00097202 */ /* 0x000fe40000000f00 */
[----:B------:R-:W-:-:S07]  /*1490*/  MOV R12, RZ ;  /* 0x000000ff000c7202 */ /* 0x000fce0000000f00 */
.L_x_64:
        /* <DEDUP_REMOVED lines=18> */
[----:B------:R-:W3:Y:S01]  /*15c0*/  LDG.E.CONSTANT R24, desc[UR8][R10.64+0x34] ;  /* 0x000034080a187981 */ /* 0x000ee2000c1e9900 */
[----:B----4-:R-:W-:-:S03]  /*15d0*/  FFMA R28, R22, 0.0099999997764825820923, R25 ;  /* 0x3c23d70a161c7823 */ /* 0x010fc60000000019 */
[----:B------:R-:W4:Y:S04]  /*15e0*/  LDG.E.CONSTANT R22, desc[UR8][R10.64+0x38] ;  /* 0x000038080a167981 */ /* 0x000f28000c1e9900 */
[----:B------:R-:W4:Y:S01]  /*15f0*/  LDG.E.CONSTANT R25, desc[UR8][R10.64+0x3c] ;  /* 0x00003c080a197981 */ /* 0x000f22000c1e9900 */
[----:B-----5:R-:W-:Y:S01]  /*1600*/  FFMA R28, R13, 0.0099999997764825820923, R28 ;  /* 0x3c23d70a0d1c7823 */ /* 0x020fe2000000001c */
[----:B------:R-:W-:-:S03]  /*1610*/  IADD3 R12, PT, PT, R12, 0x10, RZ ;  /* 0x000000100c0c7810 */ /* 0x000fc60007ffe0ff */
[----:B------:R-:W-:Y:S01]  /*1620*/  FFMA R21, R21, 0.0099999997764825820923, R28 ;  /* 0x3c23d70a15157823 */ /* 0x000fe2000000001c */
        /* <DEDUP_REMOVED lines=10> */
[----:B----4-:R-:W-:-:S04]  /*16d0*/  FFMA R22, R22, 0.0099999997764825820923, R9 ;  /* 0x3c23d70a16167823 */ /* 0x010fc80000000009 */
[----:B------:R-:W-:Y:S01]  /*16e0*/  FFMA R9, R25, 0.0099999997764825820923, R22 ;  /* 0x3c23d70a19097823 */ /* 0x000fe20000000016 */
[----:B------:R-:W-:Y:S06]  /*16f0*/  @P2 BRA `(.L_x_64) ;  /* 0xfffffffc00682947 */ /* 0x000fec000383ffff */
[----:B------:R-:W-:Y:S05]  /*1700*/  BSYNC.RECONVERGENT B1 ;  /* 0x0000000000017941 */ /* 0x000fea0003800200 */
.L_x_63:
[----:B------:R-:W-:-:S07]  /*1710*/  MOV R12, R4 ;  /* 0x00000004000c7202 */ /* 0x000fce0000000f00 */
.L_x_62:
        /* <DEDUP_REMOVED lines=24> */
.L_x_66:
        /* <DEDUP_REMOVED lines=16> */
.L_x_67:
        /* <DEDUP_REMOVED lines=13> */
.L_x_65:
[----:B------:R-:W-:Y:S01]  /*1a70*/  HFMA2 R10, -RZ, RZ, 0, 0 ;  /* 0x00000000ff0a7431 */ /* 0x000fe200000001ff */
[----:B------:R-:W-:Y:S01]  /*1a80*/  MOV R14, RZ ;  /* 0x000000ff000e7202 */ /* 0x000fe20000000f00 */
[----:B------:R-:W-:Y:S06]  /*1a90*/  @!P0 BRA `(.L_x_68) ;  /* 0x0000000000a88947 */ /* 0x000fec0003800000 */
[----:B------:R-:W-:Y:S01]  /*1aa0*/  BSSY.RECONVERGENT B1, `(.L_x_69) ;  /* 0x0000028000017945 */ /* 0x000fe20003800200 */
[----:B------:R-:W-:-:S07]  /*1ab0*/  CS2R R10, SRZ ;  /* 0x00000000000a7805 */ /* 0x000fce000001ff00 */
.L_x_70:
        /* <DEDUP_REMOVED lines=19> */
[----:B------:R-:W4:Y:S01]  /*1bf0*/  LDG.E.CONSTANT R22, desc[UR8][R12.64+0x34] ;  /* 0x000034080c167981 */ /* 0x000f22000c1e9900 */
[----:B-----5:R-:W-:-:S03]  /*1c00*/  FFMA R27, R21, 0.0099999997764825820923, R28 ;  /* 0x3c23d70a151b7823 */ /* 0x020fc6000000001c */
[----:B------:R-:W5:Y:S04]  /*1c10*/  LDG.E.CONSTANT R21, desc[UR8][R12.64+0x38] ;  /* 0x000038080c157981 */ /* 0x000f68000c1e9900 */
[----:B------:R-:W5:Y:S01]  /*1c20*/  LDG.E.CONSTANT R25, desc[UR8][R12.64+0x3c] ;  /* 0x00003c080c197981 */ /* 0x000f62000c1e9900 */
[----:B------:R-:W-:Y:S01]  /*1c30*/  FFMA R14, R14, 0.0099999997764825820923, R27 ;  /* 0x3c23d70a0e0e7823 */ /* 0x000fe2000000001b */
        /* <DEDUP_REMOVED lines=11> */
[----:B-----5:R-:W-:-:S04]  /*1cf0*/  FFMA R22, R21, 0.0099999997764825820923, R22 ;  /* 0x3c23d70a15167823 */ /* 0x020fc80000000016 */
[----:B------:R-:W-:Y:S01]  /*1d00*/  FFMA R10, R25, 0.0099999997764825820923, R22 ;  /* 0x3c23d70a190a7823 */ /* 0x000fe20000000016 */
[----:B------:R-:W-:Y:S06]  /*1d10*/  @P2 BRA `(.L_x_70) ;  /* 0xfffffffc00682947 */ /* 0x000fec000383ffff */
[----:B------:R-:W-:Y:S05]  /*1d20*/  BSYNC.RECONVERGENT B1 ;  /* 0x0000000000017941 */ /* 0x000fea0003800200 */
.L_x_69:
[----:B------:R-:W-:-:S07]  /*1d30*/  MOV R14, R4 ;  /* 0x00000004000e7202 */ /* 0x000fce0000000f00 */
.L_x_68:
        /* <DEDUP_REMOVED lines=24> */
.L_x_72:
        /* <DEDUP_REMOVED lines=16> */
.L_x_73:
        /* <DEDUP_REMOVED lines=13> */
.L_x_71:
[----:B------:R-:W-:Y:S01]  /*2090*/  HFMA2 R11, -RZ, RZ, 0, 0 ;  /* 0x00000000ff0b7431 */ /* 0x000fe200000001ff */
[----:B------:R-:W-:Y:S01]  /*20a0*/  MOV R14, RZ ;  /* 0x000000ff000e7202 */ /* 0x000fe20000000f00 */
[----:B------:R-:W-:Y:S06]  /*20b0*/  @!P0 BRA `(.L_x_74) ;  /* 0x0000000000ac8947 */ /* 0x000fec0003800000 */
[----:B------:R-:W-:Y:S01]  /*20c0*/  BSSY.RECONVERGENT B1, `(.L_x_75) ;  /* 0x0000029000017945 */ /* 0x000fe20003800200 */
[----:B------:R-:W-:Y:S02]  /*20d0*/  MOV R11, RZ ;  /* 0x000000ff000b7202 */ /* 0x000fe40000000f00 */
[----:B------:R-:W-:-:S07]  /*20e0*/  MOV R14, RZ ;  /* 0x000000ff000e7202 */ /* 0x000fce0000000f00 */
.L_x_76:
        /* <DEDUP_REMOVED lines=20> */
[----:B------:R-:W5:Y:S01]  /*2230*/  LDG.E.CONSTANT R21, desc[UR8][R12.64+0x34] ;  /* 0x000034080c157981 */ /* 0x000f62000c1e9900 */
[----:B------:R-:W-:-:S03]  /*2240*/  FFMA R28, R20, 0.0099999997764825820923, R25 ;  /* 0x3c23d70a141c7823 */ /* 0x000fc60000000019 */
        /* <DEDUP_REMOVED lines=9> */
[----:B--2---:R-:W-:-:S04]  /*22e0*/  FFMA R11, R11, 0.0099999997764825820923, R16 ;  /* 0x3c23d70a0b0b7823 */ /* 0x004fc80000000010 */
[----:B---3--:R-:W-:-:S04]  /*22f0*/  FFMA R11, R24, 0.0099999997764825820923, R11 ;  /* 0x3c23d70a180b7823 */ /* 0x008fc8000000000b */
[----:B----4-:R-:W-:-:S04]  /*2300*/  FFMA R22, R22, 0.0099999997764825820923, R11 ;  /* 0x3c23d70a16167823 */ /* 0x010fc8000000000b */
[----:B-----5:R-:W-:-:S04]  /*2310*/  FFMA R21, R21, 0.0099999997764825820923, R22 ;  /* 0x3c23d70a15157823 */ /* 0x020fc80000000016 */
[----:B------:R-:W-:-:S04]  /*2320*/  FFMA R20, R20, 0.0099999997764825820923, R21 ;  /* 0x3c23d70a14147823 */ /* 0x000fc80000000015 */
[----:B------:R-:W-:Y:S01]  /*2330*/  FFMA R11, R25, 0.0099999997764825820923, R20 ;  /* 0x3c23d70a190b7823 */ /* 0x000fe20000000014 */
[----:B------:R-:W-:Y:S06]  /*2340*/  @P2 BRA `(.L_x_76) ;  /* 0xfffffffc00682947 */ /* 0x000fec000383ffff */
[----:B------:R-:W-:Y:S05]  /*2350*/  BSYNC.RECONVERGENT B1 ;  /* 0x0000000000017941 */ /* 0x000fea0003800200 */
.L_x_75:
[----:B------:R-:W-:-:S07]  /*2360*/  MOV R14, R4 ;  /* 0x00000004000e7202 */ /* 0x000fce0000000f00 */
.L_x_74:
        /* <DEDUP_REMOVED lines=24> */
.L_x_78:
        /* <DEDUP_REMOVED lines=16> */
.L_x_79:
        /* <DEDUP_REMOVED lines=13> */
.L_x_77:
[----:B------:R-:W-:Y:S01]  /*26c0*/  HFMA2 R12, -RZ, RZ, 0, 0 ;  /* 0x00000000ff0c7431 */ /* 0x000fe200000001ff */
[----:B------:R-:W-:Y:S01]  /*26d0*/  MOV R16, RZ ;  /* 0x000000ff00107202 */ /* 0x000fe20000000f00 */
[----:B------:R-:W-:Y:S06]  /*26e0*/  @!P0 BRA `(.L_x_80) ;  /* 0x0000000000a88947 */ /* 0x000fec0003800000 */
[----:B------:R-:W-:Y:S01]  /*26f0*/  BSSY.RECONVERGENT B1, `(.L_x_81) ;  /* 0x0000028000017945 */ /* 0x000fe20003800200 */
[----:B------:R-:W-:-:S07]  /*2700*/  CS2R R12, SRZ ;  /* 0x00000000000c7805 */ /* 0x000fce000001ff00 */
.L_x_82:
        /* <DEDUP_REMOVED lines=30> */
[----:B--2---:R-:W-:-:S04]  /*28f0*/  FFMA R19, R19, 0.0099999997764825820923, R16 ;  /* 0x3c23d70a13137823 */ /* 0x004fc80000000010 */
[----:B---3--:R-:W-:-:S04]  /*2900*/  FFMA R19, R12, 0.0099999997764825820923, R19 ;  /* 0x3c23d70a0c137823 */ /* 0x008fc80000000013 */
[----:B----4-:R-:W-:-:S04]  /*2910*/  FFMA R19, R24, 0.0099999997764825820923, R19 ;  /* 0x3c23d70a18137823 */ /* 0x010fc80000000013 */
[----:B-----5:R-:W-:-:S04]  /*2920*/  FFMA R22, R22, 0.0099999997764825820923, R19 ;  /* 0x3c23d70a16167823 */ /* 0x020fc80000000013 */
[----:B------:R-:W-:-:S04]  /*2930*/  FFMA R21, R21, 0.0099999997764825820923, R22 ;  /* 0x3c23d70a15157823 */ /* 0x000fc80000000016 */
[----:B------:R-:W-:-:S04]  /*2940*/  FFMA R20, R20, 0.0099999997764825820923, R21 ;  /* 0x3c23d70a14147823 */ /* 0x000fc80000000015 */
[----:B------:R-:W-:Y:S01]  /*2950*/  FFMA R12, R25, 0.0099999997764825820923, R20 ;  /* 0x3c23d70a190c7823 */ /* 0x000fe20000000014 */
[----:B------:R-:W-:Y:S06]  /*2960*/  @P2 BRA `(.L_x_82) ;  /* 0xfffffffc00682947 */ /* 0x000fec000383ffff */
[----:B------:R-:W-:Y:S05]  /*2970*/  BSYNC.RECONVERGENT B1 ;  /* 0x0000000000017941 */ /* 0x000fea0003800200 */
.L_x_81:
[----:B------:R-:W-:-:S07]  /*2980*/  MOV R16, R4 ;  /* 0x0000000400107202 */ /* 0x000fce0000000f00 */
.L_x_80:
        /* <DEDUP_REMOVED lines=24> */
.L_x_84:
        /* <DEDUP_REMOVED lines=16> */
.L_x_85:
        /* <DEDUP_REMOVED lines=13> */
.L_x_83:
[----:B------:R-:W-:Y:S01]  /*2ce0*/  HFMA2 R13, -RZ, RZ, 0, 0 ;  /* 0x00000000ff0d7431 */ /* 0x000fe200000001ff */
[----:B------:R-:W-:Y:S01]  /*2cf0*/  MOV R16, RZ ;  /* 0x000000ff00107202 */ /* 0x000fe20000000f00 */
[----:B------:R-:W-:Y:S06]  /*2d00*/  @!P0 BRA `(.L_x_86) ;  /* 0x0000000000ac8947 */ /* 0x000fec0003800000 */
[----:B------:R-:W-:Y:S01]  /*2d10*/  BSSY.RECONVERGENT B1, `(.L_x_87) ;  /* 0x0000029000017945 */ /* 0x000fe20003800200 */
[----:B------:R-:W-:Y:S02]  /*2d20*/  MOV R13, RZ ;  /* 0x000000ff000d7202 */ /* 0x000fe40000000f00 */
[----:B------:R-:W-:-:S07]  /*2d30*/  MOV R16, RZ ;  /* 0x000000ff00107202 */ /* 0x000fce0000000f00 */
.L_x_88:
        /* <DEDUP_REMOVED lines=14> */
[----:B---3--:R-:W-:-:S04]  /*2e20*/  FFMA R25, R25, 0.0099999997764825820923, R28 ;  /* 0x3c23d70a19197823 */ /* 0x008fc8000000001c */
[----:B----4-:R-:W-:Y:S02]  /*2e30*/  FFMA R25, R20, 0.0099999997764825820923, R25 ;  /* 0x3c23d70a14197823 */ /* 0x010fe40000000019 */
[----:B------:R-:W3:Y:S02]  /*2e40*/  LDG.E.CONSTANT R20, desc[UR8][R14.64+0x28] ;  /* 0x000028080e147981 */ /* 0x000ee4000c1e9900 */
[----:B-----5:R-:W-:Y:S02]  /*2e50*/  FFMA R25, R24, 0.0099999997764825820923, R25 ;  /* 0x3c23d70a18197823 */ /* 0x020fe40000000019 */
[----:B------:R-:W4:Y:S02]  /*2e60*/  LDG.E.CONSTANT R24, desc[UR8][R14.64+0x2c] ;  /* 0x00002c080e187981 */ /* 0x000f24000c1e9900 */
[----:B------:R-:W-:Y:S02]  /*2e70*/  FFMA R28, R22, 0.0099999997764825820923, R25 ;  /* 0x3c23d70a161c7823 */ /* 0x000fe40000000019 */
[----:B------:R-:W5:Y:S02]  /*2e80*/  LDG.E.CONSTANT R22, desc[UR8][R14.64+0x30] ;  /* 0x000030080e167981 */ /* 0x000f64000c1e9900 */
[----:B------:R-:W-:-:S02]  /*2e90*/  FFMA R25, R21, 0.0099999997764825820923, R28 ;  /* 0x3c23d70a15197823 */ /* 0x000fc4000000001c */
[----:B------:R-:W5:Y:S02]  /*2ea0*/  LDG.E.CONSTANT R21, desc[UR8][R14.64+0x34] ;  /* 0x000034080e157981 */ /* 0x000f64000c1e9900 */
[----:B------:R-:W-:Y:S02]  /*2eb0*/  FFMA R28, R18, 0.0099999997764825820923, R25 ;  /* 0x3c23d70a121c7823 */ /* 0x000fe40000000019 */
[----:B------:R-:W5:Y:S04]  /*2ec0*/  LDG.E.CONSTANT R18, desc[UR8][R14.64+0x38] ;  /* 0x000038080e127981 */ /* 0x000f68000c1e9900 */
[----:B------:R-:W5:Y:S01]  /*2ed0*/  LDG.E.CONSTANT R25, desc[UR8][R14.64+0x3c] ;  /* 0x00003c080e197981 */ /* 0x000f62000c1e9900 */
[----:B------:R-:W-:-:S04]  /*2ee0*/  FFMA R28, R17, 0.0099999997764825820923, R28 ;  /* 0x3c23d70a111c7823 */ /* 0x000fc8000000001c */
[----:B------:R-:W-:Y:S01]  /*2ef0*/  FFMA R28, R19, 0.0099999997764825820923, R28 ;  /* 0x3c23d70a131c7823 */ /* 0x000fe2000000001c */
[----:B------:R-:W-:-:S04]  /*2f00*/  IADD3 R16, PT, PT, R16, 0x10, RZ ;  /* 0x0000001010107810 */ /* 0x000fc80007ffe0ff */
[----:B------:R-:W-:Y:S01]  /*2f10*/  ISETP.NE.AND P2, PT, R16, R4, PT ;  /* 0x000000041000720c */ /* 0x000fe20003f45270 */
        /* <DEDUP_REMOVED lines=9> */
.L_x_87:
[----:B------:R-:W-:-:S07]  /*2fb0*/  MOV R16, R4 ;  /* 0x0000000400107202 */ /* 0x000fce0000000f00 */
.L_x_86:
        /* <DEDUP_REMOVED lines=24> */
.L_x_90:
        /* <DEDUP_REMOVED lines=16> */
.L_x_91:
        /* <DEDUP_REMOVED lines=13> */
.L_x_89:
[----:B------:R-:W-:Y:S01]  /*3310*/  HFMA2 R16, -RZ, RZ, 0, 0 ;  /* 0x00000000ff107431 */ /* 0x000fe200000001ff */
[----:B------:R-:W-:Y:S01]  /*3320*/  MOV R18, RZ ;  /* 0x000000ff00127202 */ /* 0x000fe20000000f00 */
[----:B------:R-:W-:Y:S06]  /*3330*/  @!P0 BRA `(.L_x_92) ;  /* 0x0000000000a88947 */ /* 0x000fec0003800000 */
[----:B------:R-:W-:Y:S01]  /*3340*/  BSSY.RECONVERGENT B1, `(.L_x_93) ;  /* 0x0000028000017945 */ /* 0x000fe20003800200 */
[----:B------:R-:W-:-:S07]  /*3350*/  CS2R R16, SRZ ;  /* 0x0000000000107805 */ /* 0x000fce000001ff00 */
.L_x_94:
        /* <DEDUP_REMOVED lines=21> */
[----:B------:R-:W5:Y:S01]  /*34b0*/  LDG.E.CONSTANT R22, desc[UR8][R14.64+0x30] ;  /* 0x000030080e167981 */ /* 0x000f62000c1e9900 */
[----:B------:R-:W-:-:S03]  /*34c0*/  FFMA R28, R18, 0.0099999997764825820923, R25 ;  /* 0x3c23d70a121c7823 */ /* 0x000fc60000000019 */
[----:B------:R-:W5:Y:S04]  /*34d0*/  LDG.E.CONSTANT R18, desc[UR8][R14.64+0x34] ;  /* 0x000034080e127981 */ /* 0x000f68000c1e9900 */
[----:B------:R-:W5:Y:S01]  /*34e0*/  LDG.E.CONSTANT R25, desc[UR8][R14.64+0x3c] ;  /* 0x00003c080e197981 */ /* 0x000f62000c1e9900 */
[----:B--2---:R-:W-:-:S03]  /*34f0*/  FFMA R27, R19, 0.0099999997764825820923, R28 ;  /* 0x3c23d70a131b7823 */ /* 0x004fc6000000001c */
[----:B------:R-:W2:Y:S01]  /*3500*/  LDG.E.CONSTANT R19, desc[UR8][R14.64+0x38] ;  /* 0x000038080e137981 */ /* 0x000ea2000c1e9900 */
[----:B---3--:R-:W-:-:S04]  /*3510*/  FFMA R27, R16, 0.0099999997764825820923, R27 ;  /* 0x3c23d70a101b7823 */ /* 0x008fc8000000001b */
[----:B----4-:R-:W-:Y:S01]  /*3520*/  FFMA R20, R20, 0.0099999997764825820923, R27 ;  /* 0x3c23d70a14147823 */ /* 0x010fe2000000001b */
[----:B------:R-:W-:-:S03]  /*3530*/  IADD3 R17, PT, PT, R17, 0x10, RZ ;  /* 0x0000001011117810 */ /* 0x000fc60007ffe0ff */
[----:B-----5:R-:W-:Y:S01]  /*3540*/  FFMA R21, R21, 0.0099999997764825820923, R20 ;  /* 0x3c23d70a15157823 */ /* 0x020fe20000000014 */
[----:B------:R-:W-:-:S03]  /*3550*/  ISETP.NE.AND P2, PT, R17, R4, PT ;  /* 0x000000041100720c */ /* 0x000fc60003f45270 */
[----:B------:R-:W-:-:S04]  /*3560*/  FFMA R21, R24, 0.0099999997764825820923, R21 ;  /* 0x3c23d70a18157823 */ /* 0x000fc80000000015 */
[----:B------:R-:W-:-:S04]  /*3570*/  FFMA R21, R22, 0.0099999997764825820923, R21 ;  /* 0x3c23d70a16157823 */ /* 0x000fc80000000015 */
[----:B------:R-:W-:-:S04]  /*3580*/  FFMA R18, R18, 0.0099999997764825820923, R21 ;  /* 0x3c23d70a12127823 */ /* 0x000fc80000000015 */
[----:B--2---:R-:W-:-:S04]  /*3590*/  FFMA R18, R19, 0.0099999997764825820923, R18 ;  /* 0x3c23d70a13127823 */ /* 0x004fc80000000012 */
[----:B------:R-:W-:Y:S01]  /*35a0*/  FFMA R16, R25, 0.0099999997764825820923, R18 ;  /* 0x3c23d70a19107823 */ /* 0x000fe20000000012 */
[----:B------:R-:W-:Y:S06]  /*35b0*/  @P2 BRA `(.L_x_94) ;  /* 0xfffffffc00682947 */ /* 0x000fec000383ffff */
[----:B------:R-:W-:Y:S05]  /*35c0*/  BSYNC.RECONVERGENT B1 ;  /* 0x0000000000017941 */ /* 0x000fea0003800200 */
.L_x_93:
[----:B------:R-:W-:-:S07]  /*35d0*/  MOV R18, R4 ;  /* 0x0000000400127202 */ /* 0x000fce0000000f00 */
.L_x_92:
        /* <DEDUP_REMOVED lines=24> */
.L_x_96:
        /* <DEDUP_REMOVED lines=16> */
.L_x_97:
        /* <DEDUP_REMOVED lines=13> */
.L_x_95:
[----:B------:R-:W-:Y:S01]  /*3930*/  HFMA2 R17, -RZ, RZ, 0, 0 ;  /* 0x00000000ff117431 */ /* 0x000fe200000001ff */
[----:B------:R-:W-:Y:S01]  /*3940*/  MOV R18, RZ ;  /* 0x000000ff00127202 */ /* 0x000fe20000000f00 */
[----:B------:R-:W-:Y:S06]  /*3950*/  @!P0 BRA `(.L_x_98) ;  /* 0x0000000000ac8947 */ /* 0x000fec0003800000 */
[----:B------:R-:W-:Y:S01]  /*3960*/  BSSY.RECONVERGENT B1, `(.L_x_99) ;  /* 0x0000029000017945 */ /* 0x000fe20003800200 */
[----:B------:R-:W-:Y:S02]  /*3970*/  MOV R17, RZ ;  /* 0x000000ff00117202 */ /* 0x000fe40000000f00 */
[----:B------:R-:W-:-:S07]  /*3980*/  MOV R18, RZ ;  /* 0x000000ff00127202 */ /* 0x000fce0000000f00 */
.L_x_100:
        /* <DEDUP_REMOVED lines=33> */
[----:B--2---:R-:W-:-:S04]  /*3ba0*/  FFMA R24, R24, 0.0099999997764825820923, R21 ;  /* 0x3c23d70a18187823 */ /* 0x004fc80000000015 */
[----:B---3--:R-:W-:-:S04]  /*3bb0*/  FFMA R24, R17, 0.0099999997764825820923, R24 ;  /* 0x3c23d70a11187823 */ /* 0x008fc80000000018 */
[----:B----4-:R-:W-:-:S04]  /*3bc0*/  FFMA R24, R19, 0.0099999997764825820923, R24 ;  /* 0x3c23d70a13187823 */ /* 0x010fc80000000018 */
[----:B------:R-:W-:Y:S01]  /*3bd0*/  FFMA R17, R25, 0.0099999997764825820923, R24 ;  /* 0x3c23d70a19117823 */ /* 0x000fe20000000018 */
[----:B------:R-:W-:Y:S06]  /*3be0*/  @P2 BRA `(.L_x_100) ;  /* 0xfffffffc00682947 */ /* 0x000fec000383ffff */
[----:B------:R-:W-:Y:S05]  /*3bf0*/  BSYNC.RECONVERGENT B1 ;  /* 0x0000000000017941 */ /* 0x000fea0003800200 */
.L_x_99:
[----:B------:R-:W-:-:S07]  /*3c00*/  MOV R18, R4 ;  /* 0x0000000400127202 */ /* 0x000fce0000000f00 */
.L_x_98:
        /* <DEDUP_REMOVED lines=14> */
[----:B------:R-:W2:Y:S04]  /*3cf0*/  LDG.E.CONSTANT R17, desc[UR8][R14.64+0x18] ;  /* 0x000018080e117981 */ /* 0x000ea8000c1e9900 */
[----:B------:R-:W2:Y:S01]  /*3d00*/  LDG.E.CONSTANT R24, desc[UR8][R14.64+0x1c] ;  /* 0x00001c080e187981 */ /* 0x000ea2000c1e9900 */
[----:B---3--:R-:W-:Y:S01]  /*3d10*/  FFMA R25, R28, 0.0099999997764825820923, R25 ;  /* 0x3c23d70a1c197823 */ /* 0x008fe20000000019 */
[----:B------:R-:W-:-:S03]  /*3d20*/  IADD3 R18, PT, PT, R18, 0x8, RZ ;  /* 0x0000000812127810 */ /* 0x000fc60007ffe0ff */
[----:B----4-:R-:W-:-:S04]  /*3d30*/  FFMA R22, R22, 0.0099999997764825820923, R25 ;  /* 0x3c23d70a16167823 */ /* 0x010fc80000000019 */
[----:B-----5:R-:W-:-:S04]  /*3d40*/  FFMA R21, R21, 0.0099999997764825820923, R22 ;  /* 0x3c23d70a15157823 */ /* 0x020fc80000000016 */
[----:B------:R-:W-:-:S04]  /*3d50*/  FFMA R20, R20, 0.0099999997764825820923, R21 ;  /* 0x3c23d70a14147823 */ /* 0x000fc80000000015 */
[----:B------:R-:W-:-:S04]  /*3d60*/  FFMA R20, R19, 0.0099999997764825820923, R20 ;  /* 0x3c23d70a13147823 */ /* 0x000fc80000000014 */
[----:B--2---:R-:W-:-:S04]  /*3d70*/  FFMA R17, R17, 0.0099999997764825820923, R20 ;  /* 0x3c23d70a11117823 */ /* 0x004fc80000000014 */
[----:B------:R-:W-:-:S07]  /*3d80*/  FFMA R17, R24, 0.0099999997764825820923, R17 ;  /* 0x3c23d70a18117823 */ /* 0x000fce0000000011 */
.L_x_102:
        /* <DEDUP_REMOVED lines=16> */
.L_x_103:
        /* <DEDUP_REMOVED lines=13> */
.L_x_101:
[----:B------:R-:W-:Y:S01]  /*3f60*/  HFMA2 R18, -RZ, RZ, 0, 0 ;  /* 0x00000000ff127431 */ /* 0x000fe200000001ff */
[----:B------:R-:W-:Y:S01]  /*3f70*/  MOV R20, RZ ;  /* 0x000000ff00147202 */ /* 0x000fe20000000f00 */
[----:B------:R-:W-:Y:S06]  /*3f80*/  @!P0 BRA `(.L_x_104) ;  /* 0x0000000000a88947 */ /* 0x000fec0003800000 */
[----:B------:R-:W-:Y:S01]  /*3f90*/  BSSY.RECONVERGENT B1, `(.L_x_105) ;  /* 0x0000028000017945 */ /* 0x000fe20003800200 */
[----:B------:R-:W-:-:S07]  /*3fa0*/  CS2R R18, SRZ ;  /* 0x0000000000127805 */ /* 0x000fce000001ff00 */
.L_x_106:
[----:B------:R-:W0:Y:S01]  /*3fb0*/  LDC.64 R14, c[0x0][0x380] ;  /* 0x0000e000ff0e7b82 */ /* 0x000e220000000a00 */
[----:B------:R-:W-:-:S05]  /*3fc0*/  IADD3 R21, PT, PT, R7, R19, RZ ;  /* 0x0000001307157210 */ /* 0x000fca0007ffe0ff */
[----:B0-----:R-:W-:-:S05]  /*3fd0*/  IMAD.WIDE R14, R21, 0x4, R14 ;  /* 0x00000004150e7825 */ /* 0x001fca00078e020e */
[----:B------:R-:W2:Y:S04]  /*3fe0*/  LDG.E.CONSTANT R25, desc[UR8][R14.64] ;  /* 0x000000080e197981 */ /* 0x000ea8000c1e9900 */
[----:B------:R-:W3:Y:S04]  /*3ff0*/  LDG.E.CONSTANT R24, desc[UR8][R14.64+0x4] ;  /* 0x000004080e187981 */ /* 0x000ee8000c1e9900 */
[----:B------:R-:W4:Y:S04]  /*4000*/  LDG.E.CONSTANT R22, desc[UR8][R14.64+0x8] ;  /* 0x000008080e167981 */ /* 0x000f28000c1e9900 */
        /* <DEDUP_REMOVED lines=23> */
[----:B------:R-:W-:-:S04]  /*4180*/  IADD3 R19, PT, PT, R19, 0x10, RZ ;  /* 0x0000001013137810 */ /* 0x000fc80007ffe0ff */
[----:B------:R-:W-:Y:S01]  /*4190*/  ISETP.NE.AND P2, PT, R19, R4, PT ;  /* 0x000000041300720c */ /* 0x000fe20003f45270 */
        /* <DEDUP_REMOVED lines=8> */
.L_x_105:
[----:B------:R-:W-:-:S07]  /*4220*/  MOV R20, R4 ;  /* 0x0000000400147202 */ /* 0x000fce0000000f00 */
.L_x_104:
        /* <DEDUP_REMOVED lines=19> */
[----:B-----5:R-:W-:-:S04]  /*4360*/  FFMA R21, R21, 0.0099999997764825820923, R28 ;  /* 0x3c23d70a15157823 */ /* 0x020fc8000000001c */
[----:B------:R-:W-:-:S04]  /*4370*/  FFMA R21, R22, 0.0099999997764825820923, R21 ;  /* 0x3c23d70a16157823 */ /* 0x000fc80000000015 */
[----:B--2---:R-:W-:-:S04]  /*4380*/  FFMA R21, R18, 0.0099999997764825820923, R21 ;  /* 0x3c23d70a12157823 */ /* 0x004fc80000000015 */
[----:B---3--:R-:W-:-:S04]  /*4390*/  FFMA R24, R24, 0.0099999997764825820923, R21 ;  /* 0x3c23d70a18187823 */ /* 0x008fc80000000015 */
[----:B------:R-:W-:-:S07]  /*43a0*/  FFMA R18, R25, 0.0099999997764825820923, R24 ;  /* 0x3c23d70a19127823 */ /* 0x000fce0000000018 */
.L_x_108:
        /* <DEDUP_REMOVED lines=16> */
.L_x_109:
        /* <DEDUP_REMOVED lines=13> */
.L_x_107:
[----:B------:R-:W-:Y:S01]  /*4580*/  HFMA2 R19, -RZ, RZ, 0, 0 ;  /* 0x00000000ff137431 */ /* 0x000fe200000001ff */
[----:B------:R-:W-:Y:S01]  /*4590*/  MOV R20, RZ ;  /* 0x000000ff00147202 */ /* 0x000fe20000000f00 */
[----:B------:R-:W-:Y:S06]  /*45a0*/  @!P0 BRA `(.L_x_110) ;  /* 0x0000000000ac8947 */ /* 0x000fec0003800000 */
[----:B------:R-:W-:Y:S01]  /*45b0*/  BSSY.RECONVERGENT B1, `(.L_x_111) ;  /* 0x0000029000017945 */ /* 0x000fe20003800200 */
[----:B------:R-:W-:Y:S02]  /*45c0*/  MOV R19, RZ ;  /* 0x000000ff00137202 */ /* 0x000fe40000000f00 */
[----:B------:R-:W-:-:S07]  /*45d0*/  MOV R20, RZ ;  /* 0x000000ff00147202 */ /* 0x000fce0000000f00 */
.L_x_112:
[----:B------:R-:W0:Y:S01]  /*45e0*/  LDC.64 R14, c[0x0][0x380] ;  /* 0x0000e000ff0e7b82 */ /* 0x000e220000000a00 */
[----:B------:R-:W-:-:S05]  /*45f0*/  IADD3 R21, PT, PT, R7, R20, RZ ;  /* 0x0000001407157210 */ /* 0x000fca0007ffe0ff */
[----:B0-----:R-:W-:-:S05]  /*4600*/  IMAD.WIDE R14, R21, 0x4, R14 ;  /* 0x00000004150e7825 */ /* 0x001fca00078e020e */
[----:B------:R-:W2:Y:S04]  /*4610*/  LDG.E.CONSTANT R24, desc[UR8][R14.64] ;  /* 0x000000080e187981 */ /* 0x000ea8000c1e9900 */
[----:B------:R-:W3:Y:S04]  /*4620*/  LDG.E.CONSTANT R25, desc[UR8][R14.64+0x4] ;  /* 0x000004080e197981 */ /* 0x000ee8000c1e9900 */
[----:B------:R-:W4:Y:S04]  /*4630*/  LDG.E.CONSTANT R22, desc[UR8][R14.64+0x8] ;  /* 0x000008080e167981 */ /* 0x000f28000c1e9900 */
        /* <DEDUP_REMOVED lines=24> */
[----:B------:R-:W-:Y:S01]  /*47c0*/  IADD3 R20, PT, PT, R20, 0x10, RZ ;  /* 0x0000001014147810 */ /* 0x000fe20007ffe0ff */
[----:B-----5:R-:W-:-:S03]  /*47d0*/  FFMA R28, R21, 0.0099999997764825820923, R28 ;  /* 0x3c23d70a151c7823 */ /* 0x020fc6000000001c */
[----:B------:R-:W-:Y:S01]  /*47e0*/  ISETP.NE.AND P2, PT, R20, R4, PT ;  /* 0x000000041400720c */ /* 0x000fe20003f45270 */
[----:B--2---:R-:W-:-:S04]  /*47f0*/  FFMA R19, R19, 0.0099999997764825820923, R28 ;  /* 0x3c23d70a13137823 */ /* 0x004fc8000000001c */
[----:B---3--:R-:W-:-:S04]  /*4800*/  FFMA R19, R24, 0.0099999997764825820923, R19 ;  /* 0x3c23d70a18137823 */ /* 0x008fc80000000013 */
[----:B----4-:R-:W-:-:S04]  /*4810*/  FFMA R19, R22, 0.0099999997764825820923, R19 ;  /* 0x3c23d70a16137823 */ /* 0x010fc80000000013 */
[----:B------:R-:W-:Y:S01]  /*4820*/  FFMA R19, R25, 0.0099999997764825820923, R19 ;  /* 0x3c23d70a19137823 */ /* 0x000fe20000000013 */
[----:B------:R-:W-:Y:S06]  /*4830*/  @P2 BRA `(.L_x_112) ;  /* 0xfffffffc00682947 */ /* 0x000fec000383ffff */
[----:B------:R-:W-:Y:S05]  /*4840*/  BSYNC.RECONVERGENT B1 ;  /* 0x0000000000017941 */ /* 0x000fea0003800200 */
.L_x_111:
[----:B------:R-:W-:-:S07]  /*4850*/  MOV R20, R4 ;  /* 0x0000000400147202 */ /* 0x000fce0000000f00 */
.L_x_110:
        /* <DEDUP_REMOVED lines=20> */
[----:B--2---:R-:W-:-:S04]  /*49a0*/  FFMA R19, R19, 0.0099999997764825820923, R28 ;  /* 0x3c23d70a13137823 */ /* 0x004fc8000000001c */
[----:B---3--:R-:W-:-:S04]  /*49b0*/  FFMA R19, R24, 0.0099999997764825820923, R19 ;  /* 0x3c23d70a18137823 */ /* 0x008fc80000000013 */
[----:B----4-:R-:W-:-:S04]  /*49c0*/  FFMA R19, R22, 0.0099999997764825820923, R19 ;  /* 0x3c23d70a16137823 */ /* 0x010fc80000000013 */
[----:B------:R-:W-:-:S07]  /*49d0*/  FFMA R19, R25, 0.0099999997764825820923, R19 ;  /* 0x3c23d70a19137823 */ /* 0x000fce0000000013 */
.L_x_114:
        /* <DEDUP_REMOVED lines=16> */
.L_x_115:
        /* <DEDUP_REMOVED lines=13> */
.L_x_113:
[----:B------:R-:W-:Y:S01]  /*4bb0*/  HFMA2 R20, -RZ, RZ, 0, 0 ;  /* 0x00000000ff147431 */ /* 0x000fe200000001ff */
[----:B------:R-:W-:Y:S01]  /*4bc0*/  MOV R22, RZ ;  /* 0x000000ff00167202 */ /* 0x000fe20000000f00 */
[----:B------:R-:W-:Y:S06]  /*4bd0*/  @!P0 BRA `(.L_x_116) ;  /* 0x0000000000a88947 */ /* 0x000fec0003800000 */
[----:B------:R-:W-:Y:S01]  /*4be0*/  BSSY.RECONVERGENT B1, `(.L_x_117) ;  /* 0x0000028000017945 */ /* 0x000fe20003800200 */
[----:B------:R-:W-:-:S07]  /*4bf0*/  CS2R R20, SRZ ;  /* 0x0000000000147805 */ /* 0x000fce000001ff00 */
.L_x_118:
        /* <DEDUP_REMOVED lines=14> */
[----:B------:R-:W4:Y:S04]  /*4ce0*/  LDG.E.CONSTANT R25, desc[UR8][R14.64+0x18] ;  /* 0x000018080e197981 */ /* 0x000f28000c1e9900 */
        /* <DEDUP_REMOVED lines=15> */
[----:B------:R-:W-:Y:S01]  /*4de0*/  IADD3 R21, PT, PT, R21, 0x10, RZ ;  /* 0x0000001015157810 */ /* 0x000fe20007ffe0ff */
[----:B-----5:R-:W-:-:S03]  /*4df0*/  FFMA R25, R22, 0.0099999997764825820923, R25 ;  /* 0x3c23d70a16197823 */ /* 0x020fc60000000019 */
[----:B------:R-:W-:Y:S01]  /*4e00*/  ISETP.NE.AND P2, PT, R21, R4, PT ;  /* 0x000000041500720c */ /* 0x000fe20003f45270 */
[----:B--2---:R-:W-:-:S04]  /*4e10*/  FFMA R25, R20, 0.0099999997764825820923, R25 ;  /* 0x3c23d70a14197823 */ /* 0x004fc80000000019 */
[----:B----4-:R-:W-:-:S04]  /*4e20*/  FFMA R24, R24, 0.0099999997764825820923, R25 ;  /* 0x3c23d70a18187823 */ /* 0x010fc80000000019 */
[----:B---3--:R-:W-:-:S04]  /*4e30*/  FFMA R24, R27, 0.0099999997764825820923, R24 ;  /* 0x3c23d70a1b187823 */ /* 0x008fc80000000018 */
[----:B------:R-:W-:Y:S01]  /*4e40*/  FFMA R20, R29, 0.0099999997764825820923, R24 ;  /* 0x3c23d70a1d147823 */ /* 0x000fe20000000018 */
[----:B------:R-:W-:Y:S06]  /*4e50*/  @P2 BRA `(.L_x_118) ;  /* 0xfffffffc00682947 */ /* 0x000fec000383ffff */
[----:B------:R-:W-:Y:S05]  /*4e60*/  BSYNC.RECONVERGENT B1 ;  /* 0x0000000000017941 */ /* 0x000fea0003800200 */
.L_x_117:
[----:B------:R-:W-:-:S07]  /*4e70*/  MOV R22, R4 ;  /* 0x0000000400167202 */ /* 0x000fce0000000f00 */
.L_x_116:
        /* <DEDUP_REMOVED lines=19> */
[----:B------:R-:W-:Y:S01]  /*4fb0*/  IADD3 R22, PT, PT, R22, 0x8, RZ ;  /* 0x0000000816167810 */ /* 0x000fe20007ffe0ff */
[----:B--2---:R-:W-:-:S04]  /*4fc0*/  FFMA R21, R20, 0.0099999997764825820923, R21 ;  /* 0x3c23d70a14157823 */ /* 0x004fc80000000015 */
[----:B---3--:R-:W-:-:S04]  /*4fd0*/  FFMA R21, R24, 0.0099999997764825820923, R21 ;  /* 0x3c23d70a18157823 */ /* 0x008fc80000000015 */
[----:B----4-:R-:W-:-:S04]  /*4fe0*/  FFMA R21, R28, 0.0099999997764825820923, R21 ;  /* 0x3c23d70a1c157823 */ /* 0x010fc80000000015 */
[----:B-----5:R-:W-:-:S07]  /*4ff0*/  FFMA R20, R25, 0.0099999997764825820923, R21 ;  /* 0x3c23d70a19147823 */ /* 0x020fce0000000015 */
.L_x_120:
        /* <DEDUP_REMOVED lines=16> */
.L_x_121:
        /* <DEDUP_REMOVED lines=13> */
.L_x_119:
[----:B------:R-:W-:Y:S01]  /*51d0*/  HFMA2 R21, -RZ, RZ, 0, 0 ;  /* 0x00000000ff157431 */ /* 0x000fe200000001ff */
[----:B------:R-:W-:Y:S01]  /*51e0*/  MOV R22, RZ ;  /* 0x000000ff00167202 */ /* 0x000fe20000000f00 */
[----:B------:R-:W-:Y:S06]  /*51f0*/  @!P0 BRA `(.L_x_122) ;  /* 0x0000000000ac8947 */ /* 0x000fec0003800000 */
[----:B------:R-:W-:Y:S01]  /*5200*/  BSSY.RECONVERGENT B1, `(.L_x_123) ;  /* 0x0000029000017945 */ /* 0x000fe20003800200 */
[----:B------:R-:W-:Y:S02]  /*5210*/  MOV R21, RZ ;  /* 0x000000ff00157202 */ /* 0x000fe40000000f00 */
[----:B------:R-:W-:-:S07]  /*5220*/  MOV R22, RZ ;  /* 0x000000ff00167202 */ /* 0x000fce0000000f00 */
.L_x_124:
        /* <DEDUP_REMOVED lines=17> */
[----:B----4-:R-:W-:-:S04]  /*5340*/  FFMA R24, R24, 0.0099999997764825820923, R27 ;  /* 0x3c23d70a18187823 */ /* 0x010fc8000000001b */
[----:B---3--:R-:W-:Y:S02]  /*5350*/  FFMA R24, R29, 0.0099999997764825820923, R24 ;  /* 0x3c23d70a1d187823 */ /* 0x008fe40000000018 */
[----:B------:R-:W3:Y:S02]  /*5360*/  LDG.E.CONSTANT R29, desc[UR8][R14.64+0x28] ;  /* 0x000028080e1d7981 */ /* 0x000ee4000c1e9900 */
[----:B-----5:R-:W-:Y:S02]  /*5370*/  FFMA R28, R25, 0.0099999997764825820923, R24 ;  /* 0x3c23d70a191c7823 */ /* 0x020fe40000000018 */
[----:B------:R-:W4:Y:S04]  /*5380*/  LDG.E.CONSTANT R24, desc[UR8][R14.64+0x24] ;  /* 0x000024080e187981 */ /* 0x000f28000c1e9900 */
[----:B------:R-:W5:Y:S01]  /*5390*/  LDG.E.CONSTANT R25, desc[UR8][R14.64+0x2c] ;  /* 0x00002c080e197981 */ /* 0x000f62000c1e9900 */
[----:B--2---:R-:W-:-:S03]  /*53a0*/  FFMA R27, R21, 0.0099999997764825820923, R28 ;  /* 0x3c23d70a151b7823 */ /* 0x004fc6000000001c */
[----:B------:R-:W2:Y:S04]  /*53b0*/  LDG.E.CONSTANT R21, desc[UR8][R14.64+0x30] ;  /* 0x000030080e157981 */ /* 0x000ea8000c1e9900 */
[----:B------:R-:W2:Y:S01]  /*53c0*/  LDG.E.CONSTANT R28, desc[UR8][R14.64+0x34] ;  /* 0x000034080e1c7981 */ /* 0x000ea2000c1e9900 */
[----:B----4-:R-:W-:-:S04]  /*53d0*/  FFMA R24, R24, 0.0099999997764825820923, R27 ;  /* 0x3c23d70a18187823 */ /* 0x010fc8000000001b */
[----:B---3--:R-:W-:-:S04]  /*53e0*/  FFMA R24, R29, 0.0099999997764825820923, R24 ;  /* 0x3c23d70a1d187823 */ /* 0x008fc80000000018 */
[----:B-----5:R-:W-:Y:S02]  /*53f0*/  FFMA R24, R25, 0.0099999997764825820923, R24 ;  /* 0x3c23d70a19187823 */ /* 0x020fe40000000018 */
[----:B------:R-:W3:Y:S02]  /*5400*/  LDG.E.CONSTANT R25, desc[UR8][R14.64+0x3c] ;  /* 0x00003c080e197981 */ /* 0x000ee4000c1e9900 */
[----:B--2---:R-:W-:Y:S02]  /*5410*/  FFMA R21, R21, 0.0099999997764825820923, R24 ;  /* 0x3c23d70a15157823 */ /* 0x004fe40000000018 */
[----:B------:R-:W2:Y:S01]  /*5420*/  LDG.E.CONSTANT R24, desc[UR8][R14.64+0x38] ;  /* 0x000038080e187981 */ /* 0x000ea2000c1e9900 */
[----:B------:R-:W-:-:S04]  /*5430*/  IADD3 R22, PT, PT, R22, 0x10, RZ ;  /* 0x0000001016167810 */ /* 0x000fc80007ffe0ff */
[----:B------:R-:W-:Y:S01]  /*5440*/  ISETP.NE.AND P2, PT, R22, R4, PT ;  /* 0x000000041600720c */ /* 0x000fe20003f45270 */
[----:B------:R-:W-:-:S04]  /*5450*/  FFMA R21, R28, 0.0099999997764825820923, R21 ;  /* 0x3c23d70a1c157823 */ /* 0x000fc80000000015 */
[----:B--2---:R-:W-:-:S04]  /*5460*/  FFMA R21, R24, 0.0099999997764825820923, R21 ;  /* 0x3c23d70a18157823 */ /* 0x004fc80000000015 */
[----:B---3--:R-:W-:-:S04]  /*5470*/  FFMA R21, R25, 0.0099999997764825820923, R21 ;  /* 0x3c23d70a19157823 */ /* 0x008fc80000000015 */
[----:B------:R-:W-:Y:S05]  /*5480*/  @P2 BRA `(.L_x_124) ;  /* 0xfffffffc00682947 */ /* 0x000fea000383ffff */
[----:B------:R-:W-:Y:S05]  /*5490*/  BSYNC.RECONVERGENT B1 ;  /* 0x0000000000017941 */ /* 0x000fea0003800200 */
.L_x_123:
[----:B------:R-:W-:-:S07]  /*54a0*/  MOV R22, R4 ;  /* 0x0000000400167202 */ /* 0x000fce0000000f00 */
.L_x_122:
        /* <DEDUP_REMOVED lines=15> */
[----:B----4-:R-:W-:-:S04]  /*55a0*/  FFMA R24, R29, 0.0099999997764825820923, R24 ;  /* 0x3c23d70a1d187823 */ /* 0x010fc80000000018 */
[----:B-----5:R-:W-:Y:S02]  /*55b0*/  FFMA R24, R25, 0.0099999997764825820923, R24 ;  /* 0x3c23d70a19187823 */ /* 0x020fe40000000018 */
[----:B------:R-:W4:Y:S02]  /*55c0*/  LDG.E.CONSTANT R25, desc[UR8][R14.64+0x1c] ;  /* 0x00001c080e197981 */ /* 0x000f24000c1e9900 */
[----:B--2---:R-:W-:Y:S02]  /*55d0*/  FFMA R21, R21, 0.0099999997764825820923, R24 ;  /* 0x3c23d70a15157823 */ /* 0x004fe40000000018 */
[----:B------:R-:W2:Y:S02]  /*55e0*/  LDG.E.CONSTANT R24, desc[UR8][R14.64+0x18] ;  /* 0x000018080e187981 */ /* 0x000ea4000c1e9900 */
[----:B---3--:R-:W-:Y:S01]  /*55f0*/  FFMA R21, R28, 0.0099999997764825820923, R21 ;  /* 0x3c23d70a1c157823 */ /* 0x008fe20000000015 */
[----:B------:R-:W-:-:S03]  /*5600*/  IADD3 R22, PT, PT, R22, 0x8, RZ ;  /* 0x0000000816167810 */ /* 0x000fc60007ffe0ff */
[----:B--2---:R-:W-:-:S04]  /*5610*/  FFMA R21, R24, 0.0099999997764825820923, R21 ;  /* 0x3c23d70a18157823 */ /* 0x004fc80000000015 */
[----:B----4-:R-:W-:-:S07]  /*5620*/  FFMA R21, R25, 0.0099999997764825820923, R21 ;  /* 0x3c23d70a19157823 */ /* 0x010fce0000000015 */
.L_x_126:
        /* <DEDUP_REMOVED lines=9> */
[----:B------:R-:W4:Y:S01]  /*56c0*/  LDG.E.CONSTANT R28, desc[UR8][R14.64+0xc] ;  /* 0x00000c080e1c7981 */ /* 0x000f22000c1e9900 */
[----:B--2---:R-:W-:-:S03]  /*56d0*/  FFMA R24, R24, 0.0099999997764825820923, R21 ;  /* 0x3c23d70a18187823 */ /* 0x004fc60000000015 */
[----:B------:R-:W2:Y:S01]  /*56e0*/  LDG.E.CONSTANT R21, desc[UR8][R14.64+0x8] ;  /* 0x000008080e157981 */ /* 0x000ea2000c1e9900 */
[----:B---3--:R-:W-:Y:S01]  /*56f0*/  FFMA R24, R25, 0.0099999997764825820923, R24 ;  /* 0x3c23d70a19187823 */ /* 0x008fe20000000018 */
[----:B------:R-:W-:-:S03]  /*5700*/  IADD3 R22, PT, PT, R22, 0x4, RZ ;  /* 0x0000000416167810 */ /* 0x000fc60007ffe0ff */
[----:B--2---:R-:W-:-:S04]  /*5710*/  FFMA R21, R21, 0.0099999997764825820923, R24 ;  /* 0x3c23d70a15157823 */ /* 0x004fc80000000018 */
[----:B----4-:R-:W-:-:S07]  /*5720*/  FFMA R21, R28, 0.0099999997764825820923, R21 ;  /* 0x3c23d70a1c157823 */ /* 0x010fce0000000015 */
.L_x_127:
        /* <DEDUP_REMOVED lines=13> */
.L_x_125:
[----:B------:R-:W-:Y:S01]  /*5800*/  HFMA2 R22, -RZ, RZ, 0, 0 ;  /* 0x00000000ff167431 */ /* 0x000fe200000001ff */
[----:B------:R-:W-:Y:S01]  /*5810*/  MOV R24, RZ ;  /* 0x000000ff00187202 */ /* 0x000fe20000000f00 */
[----:B------:R-:W-:Y:S06]  /*5820*/  @!P0 BRA `(.L_x_128) ;  /* 0x0000000000ac8947 */ /* 0x000fec0003800000 */
[----:B------:R-:W-:Y:S01]  /*5830*/  BSSY.RECONVERGENT B1, `(.L_x_129) ;  /* 0x0000029000017945 */ /* 0x000fe20003800200 */
[----:B------:R-:W-:Y:S02]  /*5840*/  MOV R22, RZ ;  /* 0x000000ff00167202 */ /* 0x000fe40000000f00 */
[----:B------:R-:W-:-:S07]  /*5850*/  MOV R24, RZ ;  /* 0x000000ff00187202 */ /* 0x000fce0000000f00 */
.L_x_130:
        /* <DEDUP_REMOVED lines=15> */
[----:B---3--:R-:W-:-:S04]  /*5950*/  FFMA R25, R25, 0.0099999997764825820923, R28 ;  /* 0x3c23d70a19197823 */ /* 0x008fc8000000001c */
[----:B--2---:R-:W-:Y:S02]  /*5960*/  FFMA R28, R22, 0.0099999997764825820923, R25 ;  /* 0x3c23d70a161c7823 */ /* 0x004fe40000000019 */
[----:B------:R-:W2:Y:S04]  /*5970*/  LDG.E.CONSTANT R25, desc[UR8][R14.64+0x20] ;  /* 0x000020080e197981 */ /* 0x000ea8000c1e9900 */
[----:B------:R-:W3:Y:S01]  /*5980*/  LDG.E.CONSTANT R22, desc[UR8][R14.64+0x24] ;  /* 0x000024080e167981 */ /* 0x000ee2000c1e9900 */
[----:B----4-:R-:W-:-:S03]  /*5990*/  FFMA R28, R29, 0.0099999997764825820923, R28 ;  /* 0x3c23d70a1d1c7823 */ /* 0x010fc6000000001c */
[----:B------:R-:W4:Y:S01]  /*59a0*/  LDG.E.CONSTANT R29, desc[UR8][R14.64+0x28] ;  /* 0x000028080e1d7981 */ /* 0x000f22000c1e9900 */
[----:B-----5:R-:W-:-:S03]  /*59b0*/  FFMA R28, R27, 0.0099999997764825820923, R28 ;  /* 0x3c23d70a1b1c7823 */ /* 0x020fc6000000001c */
[----:B------:R-:W5:Y:S01]  /*59c0*/  LDG.E.CONSTANT R27, desc[UR8][R14.64+0x2c] ;  /* 0x00002c080e1b7981 */ /* 0x000f62000c1e9900 */
[----:B--2---:R-:W-:-:S04]  /*59d0*/  FFMA R25, R25, 0.0099999997764825820923, R28 ;  /* 0x3c23d70a19197823 */ /* 0x004fc8000000001c */
[----:B---3--:R-:W-:Y:S02]  /*59e0*/  FFMA R28, R22, 0.0099999997764825820923, R25 ;  /* 0x3c23d70a161c7823 */ /* 0x008fe40000000019 */
[----:B------:R-:W2:Y:S04]  /*59f0*/  LDG.E.CONSTANT R25, desc[UR8][R14.64+0x30] ;  /* 0x000030080e197981 */ /* 0x000ea8000c1e9900 */
[----:B------:R-:W3:Y:S01]  /*5a00*/  LDG.E.CONSTANT R22, desc[UR8][R14.64+0x34] ;  /* 0x000034080e167981 */ /* 0x000ee2000c1e9900 */
[----:B----4-:R-:W-:-:S04]  /*5a10*/  FFMA R28, R29, 0.0099999997764825820923, R28 ;  /* 0x3c23d70a1d1c7823 */ /* 0x010fc8000000001c */
[----:B-----5:R-:W-:Y:S02]  /*5a20*/  FFMA R28, R27, 0.0099999997764825820923, R28 ;  /* 0x3c23d70a1b1c7823 */ /* 0x020fe4000000001c */
[----:B------:R-:W4:Y:S02]  /*5a30*/  LDG.E.CONSTANT R27, desc[UR8][R14.64+0x3c] ;  /* 0x00003c080e1b7981 */ /* 0x000f24000c1e9900 */
[----:B--2---:R-:W-:-:S04]  /*5a40*/  FFMA R25, R25, 0.0099999997764825820923, R28 ;  /* 0x3c23d70a19197823 */ /* 0x004fc8000000001c */
[----:B---3--:R-:W-:Y:S02]  /*5a50*/  FFMA R22, R22, 0.0099999997764825820923, R25 ;  /* 0x3c23d70a16167823 */ /* 0x008fe40000000019 */
[----:B------:R-:W2:Y:S01]  /*5a60*/  LDG.E.CONSTANT R25, desc[UR8][R14.64+0x38] ;  /* 0x000038080e197981 */ /* 0x000ea2000c1e9900 */
[----:B------:R-:W-:-:S04]  /*5a70*/  IADD3 R24, PT, PT, R24, 0x10, RZ ;  /* 0x0000001018187810 */ /* 0x000fc80007ffe0ff */
[----:B------:R-:W-:Y:S01]  /*5a80*/  ISETP.NE.AND P2, PT, R24, R4, PT ;  /* 0x000000041800720c */ /* 0x000fe20003f45270 */
[----:B--2---:R-:W-:-:S04]  /*5a90*/  FFMA R22, R25, 0.0099999997764825820923, R22 ;  /* 0x3c23d70a19167823 */ /* 0x004fc80000000016 */
[----:B----4-:R-:W-:-:S08]  /*5aa0*/  FFMA R22, R27, 0.0099999997764825820923, R22 ;  /* 0x3c23d70a1b167823 */ /* 0x010fd00000000016 */
[----:B------:R-:W-:Y:S05]  /*5ab0*/  @P2 BRA `(.L_x_130) ;  /* 0xfffffffc00682947 */ /* 0x000fea000383ffff */
[----:B------:R-:W-:Y:S05]  /*5ac0*/  BSYNC.RECONVERGENT B1 ;  /* 0x0000000000017941 */ /* 0x000fea0003800200 */
.L_x_129:
[----:B------:R-:W-:-:S07]  /*5ad0*/  MOV R24, R4 ;  /* 0x0000000400187202 */ /* 0x000fce0000000f00 */
.L_x_128:
        /* <DEDUP_REMOVED lines=18> */
[----:B---3--:R-:W-:-:S04]  /*5c00*/  FFMA R25, R25, 0.0099999997764825820923, R28 ;  /* 0x3c23d70a19197823 */ /* 0x008fc8000000001c */
[----:B--2---:R-:W-:Y:S02]  /*5c10*/  FFMA R22, R22, 0.0099999997764825820923, R25 ;  /* 0x3c23d70a16167823 */ /* 0x004fe40000000019 */
[----:B------:R-:W2:Y:S01]  /*5c20*/  LDG.E.CONSTANT R25, desc[UR8][R14.64+0x18] ;  /* 0x000018080e197981 */ /* 0x000ea2000c1e9900 */
[----:B------:R-:W-:Y:S01]  /*5c30*/  IADD3 R24, PT, PT, R24, 0x8, RZ ;  /* 0x0000000818187810 */ /* 0x000fe20007ffe0ff */
[----:B--2---:R-:W-:-:S04]  /*5c40*/  FFMA R22, R25, 0.0099999997764825820923, R22 ;  /* 0x3c23d70a19167823 */ /* 0x004fc80000000016 */
[----:B----4-:R-:W-:-:S07]  /*5c50*/  FFMA R22, R27, 0.0099999997764825820923, R22 ;  /* 0x3c23d70a1b167823 */ /* 0x010fce0000000016 */
.L_x_132:
        /* <DEDUP_REMOVED lines=16> */
.L_x_133:
        /* <DEDUP_REMOVED lines=13> */
.L_x_131:
[----:B------:R-:W-:Y:S01]  /*5e30*/  HFMA2 R23, -RZ, RZ, 0, 0 ;  /* 0x00000000ff177431 */ /* 0x000fe200000001ff */
[----:B------:R-:W-:Y:S01]  /*5e40*/  MOV R24, RZ ;  /* 0x000000ff00187202 */ /* 0x000fe20000000f00 */
[----:B------:R-:W-:Y:S06]  /*5e50*/  @!P0 BRA `(.L_x_134) ;  /* 0x0000000000ac8947 */ /* 0x000fec0003800000 */
[----:B------:R-:W-:Y:S01]  /*5e60*/  BSSY.RECONVERGENT B1, `(.L_x_135) ;  /* 0x0000029000017945 */ /* 0x000fe20003800200 */
[----:B------:R-:W-:Y:S02]  /*5e70*/  MOV R23, RZ ;  /* 0x000000ff00177202 */ /* 0x000fe40000000f00 */
[----:B------:R-:W-:-:S07]  /*5e80*/  MOV R24, RZ ;  /* 0x000000ff00187202 */ /* 0x000fce0000000f00 */
.L_x_136:
        /* <DEDUP_REMOVED lines=15> */
[----:B---3--:R-:W-:-:S03]  /*5f80*/  FFMA R28, R25, 0.0099999997764825820923, R28 ;  /* 0x3c23d70a191c7823 */ /* 0x008fc6000000001c */
[----:B------:R-:W3:Y:S01]  /*5f90*/  LDG.E.CONSTANT R25, desc[UR8][R14.64+0x20] ;  /* 0x000020080e197981 */ /* 0x000ee2000c1e9900 */
[----:B--2---:R-:W-:-:S03]  /*5fa0*/  FFMA R28, R23, 0.0099999997764825820923, R28 ;  /* 0x3c23d70a171c7823 */ /* 0x004fc6000000001c */
[----:B------:R-:W2:Y:S01]  /*5fb0*/  LDG.E.CONSTANT R23, desc[UR8][R14.64+0x24] ;  /* 0x000024080e177981 */ /* 0x000ea2000c1e9900 */
        /* <DEDUP_REMOVED lines=8> */
[----:B----4-:R-:W-:-:S04]  /*6040*/  FFMA R28, R29, 0.0099999997764825820923, R28 ;  /* 0x3c23d70a1d1c7823 */ /* 0x010fc8000000001c */
[----:B-----5:R-:W-:-:S04]  /*6050*/  FFMA R28, R27, 0.0099999997764825820923, R28 ;  /* 0x3c23d70a1b1c7823 */ /* 0x020fc8000000001c */
[----:B---3--:R-:W-:Y:S02]  /*6060*/  FFMA R28, R25, 0.0099999997764825820923, R28 ;  /* 0x3c23d70a191c7823 */ /* 0x008fe4000000001c */
[----:B------:R-:W3:Y:S02]  /*6070*/  LDG.E.CONSTANT R25, desc[UR8][R14.64+0x3c] ;  /* 0x00003c080e197981 */ /* 0x000ee4000c1e9900 */
[----:B--2---:R-:W-:Y:S02]  /*6080*/  FFMA R23, R23, 0.0099999997764825820923, R28 ;  /* 0x3c23d70a17177823 */ /* 0x004fe4000000001c */
[----:B------:R-:W2:Y:S01]  /*6090*/  LDG.E.CONSTANT R28, desc[UR8][R14.64+0x38] ;  /* 0x000038080e1c7981 */ /* 0x000ea2000c1e9900 */
[----:B------:R-:W-:-:S04]  /*60a0*/  IADD3 R24, PT, PT, R24, 0x10, RZ ;  /* 0x0000001018187810 */ /* 0x000fc80007ffe0ff */
[----:B------:R-:W-:Y:S01]  /*60b0*/  ISETP.NE.AND P2, PT, R24, R4, PT ;  /* 0x000000041800720c */ /* 0x000fe20003f45270 */
[----:B--2---:R-:W-:-:S04]  /*60c0*/  FFMA R23, R28, 0.0099999997764825820923, R23 ;  /* 0x3c23d70a1c177823 */ /* 0x004fc80000000017 */
[----:B---3--:R-:W-:-:S08]  /*60d0*/  FFMA R23, R25, 0.0099999997764825820923, R23 ;  /* 0x3c23d70a19177823 */ /* 0x008fd00000000017 */
[----:B------:R-:W-:Y:S05]  /*60e0*/  @P2 BRA `(.L_x_136) ;  /* 0xfffffffc00682947 */ /* 0x000fea000383ffff */
[----:B------:R-:W-:Y:S05]  /*60f0*/  BSYNC.RECONVERGENT B1 ;  /* 0x0000000000017941 */ /* 0x000fea0003800200 */
.L_x_135:
[----:B------:R-:W-:-:S07]  /*6100*/  MOV R24, R4 ;  /* 0x0000000400187202 */ /* 0x000fce0000000f00 */
.L_x_134:
        /* <DEDUP_REMOVED lines=16> */
[----:B-----5:R-:W-:-:S04]  /*6210*/  FFMA R28, R27, 0.0099999997764825820923, R28 ;  /* 0x3c23d70a1b1c7823 */ /* 0x020fc8000000001c */
[----:B---3--:R-:W-:Y:S02]  /*6220*/  FFMA R28, R25, 0.0099999997764825820923, R28 ;  /* 0x3c23d70a191c7823 */ /* 0x008fe4000000001c */
[----:B------:R-:W3:Y:S02]  /*6230*/  LDG.E.CONSTANT R25, desc[UR8][R14.64+0x1c] ;  /* 0x00001c080e197981 */ /* 0x000ee4000c1e9900 */
[----:B--2---:R-:W-:Y:S02]  /*6240*/  FFMA R23, R23, 0.0099999997764825820923, R28 ;  /* 0x3c23d70a17177823 */ /* 0x004fe4000000001c */
[----:B------:R-:W2:Y:S01]  /*6250*/  LDG.E.CONSTANT R28, desc[UR8][R14.64+0x18] ;  /* 0x000018080e1c7981 */ /* 0x000ea2000c1e9900 */
[----:B------:R-:W-:Y:S01]  /*6260*/  IADD3 R24, PT, PT, R24, 0x8, RZ ;  /* 0x0000000818187810 */ /* 0x000fe20007ffe0ff */
[----:B--2---:R-:W-:-:S04]  /*6270*/  FFMA R23, R28, 0.0099999997764825820923, R23 ;  /* 0x3c23d70a1c177823 */ /* 0x004fc80000000017 */
[----:B---3--:R-:W-:-:S07]  /*6280*/  FFMA R23, R25, 0.0099999997764825820923, R23 ;  /* 0x3c23d70a19177823 */ /* 0x008fce0000000017 */
.L_x_138:
[----:B------:R-:W-:Y:S05]  /*6290*/  @!P3 BRA `(.L_x_137) ;  /* 0x000000000074b947 */ /* 0x000fea0003800000 */
[----:B------:R-:W-:Y:S02]  /*62a0*/  IADD3 R14, PT, PT, R3, -0x1, RZ ;  /* 0xffffffff030e7810 */ /* 0x000fe40007ffe0ff */
[----:B------:R-:W-:Y:S02]  /*62b0*/  ISETP.NE.AND P3, PT, R5, RZ, PT ;  /* 0x000000ff0500720c */ /* 0x000fe40003f65270 */
[----:B------:R-:W-:-:S13]  /*62c0*/  ISETP.GE.U32.AND P2, PT, R14, 0x3, PT ;  /* 0x000000030e00780c */ /* 0x000fda0003f46070 */
[----:B------:R-:W-:Y:S05]  /*62d0*/  @!P2 BRA `(.L_x_139) ;  /* 0x000000000030a947 */ /* 0x000fea0003800000 */
[----:B------:R-:W0:Y:S01]  /*62e0*/  LDC.64 R14, c[0x0][0x380] ;  /* 0x0000e000ff0e7b82 */ /* 0x000e220000000a00 */
[----:B------:R-:W-:-:S05]  /*62f0*/  IADD3 R25, PT, PT, R7, R24, RZ ;  /* 0x0000001807197210 */ /* 0x000fca0007ffe0ff */
[----:B0-----:R-:W-:-:S05]  /*6300*/  IMAD.WIDE R14, R25, 0x4, R14 ;  /* 0x00000004190e7825 */ /* 0x001fca00078e020e */
[----:B------:R-:W2:Y:S04]  /*6310*/  LDG.E.CONSTANT R28, desc[UR8][R14.64] ;  /* 0x000000080e1c7981 */ /* 0x000ea8000c1e9900 */
[----:B------:R-:W3:Y:S01]  /*6320*/  LDG.E.CONSTANT R25, desc[UR8][R14.64+0x4] ;  /* 0x000004080e197981 */ /* 0x000ee2000c1e9900 */
[----:B--2---:R-:W-:-:S03]  /*6330*/  FFMA R28, R28, 0.0099999997764825820923, R23 ;  /* 0x3c23d70a1c1c7823 */ /* 0x004fc60000000017 */
[----:B------:R-:W2:Y:S01]  /*6340*/  LDG.E.CONSTANT R23, desc[UR8][R14.64+0xc] ;  /* 0x00000c080e177981 */ /* 0x000ea2000c1e9900 */
[----:B---3--:R-:W-:-:S03]  /*6350*/  FFMA R25, R25, 0.0099999997764825820923, R28 ;  /* 0x3c23d70a19197823 */ /* 0x008fc6000000001c */
[----:B------:R-:W3:Y:S01]  /*6360*/  LDG.E.CONSTANT R28, desc[UR8][R14.64+0x8] ;  /* 0x000008080e1c7981 */ /* 0x000ee2000c1e9900 */
[----:B------:R-:W-:Y:S01]  /*6370*/  IADD3 R24, PT, PT, R24, 0x4, RZ ;  /* 0x0000000418187810 */ /* 0x000fe20007ffe0ff */
[----:B---3--:R-:W-:-:S04]  /*6380*/  FFMA R25, R28, 0.0099999997764825820923, R25 ;  /* 0x3c23d70a1c197823 */ /* 0x008fc80000000019 */
[----:B--2---:R-:W-:-:S07]  /*6390*/  FFMA R23, R23, 0.0099999997764825820923, R25 ;  /* 0x3c23d70a17177823 */ /* 0x004fce0000000019 */
.L_x_139:
        /* <DEDUP_REMOVED lines=13> */
.L_x_137:
[----:B------:R-:W-:Y:S01]  /*6470*/  CS2R R24, SRZ ;  /* 0x0000000000187805 */ /* 0x000fe2000001ff00 */
[----:B------:R-:W-:Y:S06]  /*6480*/  @!P0 BRA `(.L_x_140) ;  /* 0x0000000000a88947 */ /* 0x000fec0003800000 */
[----:B------:R-:W-:Y:S01]  /*6490*/  BSSY.RECONVERGENT B1, `(.L_x_141) ;  /* 0x0000028000017945 */ /* 0x000fe20003800200 */
[----:B------:R-:W-:-:S07]  /*64a0*/  CS2R R24, SRZ ;  /* 0x0000000000187805 */ /* 0x000fce000001ff00 */
.L_x_142:
[----:B------:R-:W0:Y:S01]  /*64b0*/  LDC.64 R14, c[0x0][0x380] ;  /* 0x0000e000ff0e7b82 */ /* 0x000e220000000a00 */
[----:B------:R-:W-:-:S05]  /*64c0*/  IADD3 R27, PT, PT, R7, R24, RZ ;  /* 0x00000018071b7210 */ /* 0x000fca0007ffe0ff */
[----:B0-----:R-:W-:-:S05]  /*64d0*/  IMAD.WIDE R14, R27, 0x4, R14 ;  /* 0x000000041b0e7825 */ /* 0x001fca00078e020e */
[----:B------:R-:W2:Y:S04]  /*64e0*/  LDG.E.CONSTANT R28, desc[UR8][R14.64] ;  /* 0x000000080e1c7981 */ /* 0x000ea8000c1e9900 */
[----:B------:R-:W3:Y:S01]  /*64f0*/  LDG.E.CONSTANT R27, desc[UR8][R14.64+0x3c] ;  /* 0x00003c080e1b7981 */ /* 0x000ee2000c1e9900 */
[----:B--2---:R-:W-:-:S03]  /*6500*/  FFMA R28, R28, 0.0099999997764825820923, R25 ;  /* 0x3c23d70a1c1c7823 */ /* 0x004fc60000000019 */
[----:B------:R-:W2:Y:S02]  /*6510*/  LDG.E.CONSTANT R25, desc[UR8][R14.64+0x4] ;  /* 0x000004080e197981 */ /* 0x000ea4000c1e9900 */
[----:B--2---:R-:W-:Y:S02]  /*6520*/  FFMA R25, R25, 0.0099999997764825820923, R28 ;  /* 0x3c23d70a19197823 */ /* 0x004fe4000000001c */
[----:B------:R-:W2:Y:S02]  /*6530*/  LDG.E.CONSTANT R28, desc[UR8][R14.64+0x8] ;  /* 0x000008080e1c7981 */ /* 0x000ea4000c1e9900 */
[----:B--2---:R-:W-:Y:S02]  /*6540*/  FFMA R25, R28, 0.0099999997764825820923, R25 ;  /* 0x3c23d70a1c197823 */ /* 0x004fe40000000019 */
[----:B------:R-:W2:Y:S02]  /*6550*/  LDG.E.CONSTANT R28, desc[UR8][R14.64+0xc] ;  /* 0x00000c080e1c7981 */ /* 0x000ea4000c1e9900 */
[----:B--2---:R-:W-:-:S02]  /*6560*/  FFMA R25, R28, 0.0099999997764825820923, R25 ;  /* 0x3c23d70a1c197823 */ /* 0x004fc40000000019 */
        /* <DEDUP_REMOVED lines=18> */
[----:B------:R-:W2:Y:S01]  /*6690*/  LDG.E.CONSTANT R28, desc[UR8][R14.64+0x34] ;  /* 0x000034080e1c7981 */ /* 0x000ea2000c1e9900 */
[----:B------:R-:W-:-:S04]  /*66a0*/  IADD3 R24, PT, PT, R24, 0x10, RZ ;  /* 0x0000001018187810 */ /* 0x000fc80007ffe0ff */
[----:B------:R-:W-:Y:S01]  /*66b0*/  ISETP.NE.AND P0, PT, R24, R4, PT ;  /* 0x000000041800720c */ /* 0x000fe20003f05270 */
[----:B--2---:R-:W-:Y:S02]  /*66c0*/  FFMA R25, R28, 0.0099999997764825820923, R25 ;  /* 0x3c23d70a1c197823 */ /* 0x004fe40000000019 */
[----:B------:R-:W2:Y:S02]  /*66d0*/  LDG.E.CONSTANT R28, desc[UR8][R14.64+0x38] ;  /* 0x000038080e1c7981 */ /* 0x000ea4000c1e9900 */
[----:B--2---:R-:W-:-:S04]  /*66e0*/  FFMA R25, R28, 0.0099999997764825820923, R25 ;  /* 0x3c23d70a1c197823 */ /* 0x004fc80000000019 */
[----:B---3--:R-:W-:-:S04]  /*66f0*/  FFMA R25, R27, 0.0099999997764825820923, R25 ;  /* 0x3c23d70a1b197823 */ /* 0x008fc80000000019 */
[----:B------:R-:W-:Y:S05]  /*6700*/  @P0 BRA `(.L_x_142) ;  /* 0xfffffffc00680947 */ /* 0x000fea000383ffff */
[----:B------:R-:W-:Y:S05]  /*6710*/  BSYNC.RECONVERGENT B1 ;  /* 0x0000000000017941 */ /* 0x000fea0003800200 */
.L_x_141:
[----:B------:R-:W-:-:S07]  /*6720*/  MOV R24, R4 ;  /* 0x0000000400187202 */ /* 0x000fce0000000f00 */
.L_x_140:
        /* <DEDUP_REMOVED lines=12> */
[----:B---3--:R-:W-:-:S03]  /*67f0*/  FFMA R28, R27, 0.0099999997764825820923, R26 ;  /* 0x3c23d70a1b1c7823 */ /* 0x008fc6000000001a */
[----:B------:R-:W3:Y:S04]  /*6800*/  LDG.E.CONSTANT R27, desc[UR8][R14.64+0xc] ;  /* 0x00000c080e1b7981 */ /* 0x000ee8000c1e9900 */
[----:B------:R-:W5:Y:S01]  /*6810*/  LDG.E.CONSTANT R26, desc[UR8][R14.64+0x10] ;  /* 0x000010080e1a7981 */ /* 0x000f62000c1e9900 */
[----:B----4-:R-:W-:-:S04]  /*6820*/  FFMA R28, R29, 0.0099999997764825820923, R28 ;  /* 0x3c23d70a1d1c7823 */ /* 0x010fc8000000001c */
[----:B---3--:R-:W-:Y:S02]  /*6830*/  FFMA R27, R27, 0.0099999997764825820923, R28 ;  /* 0x3c23d70a1b1b7823 */ /* 0x008fe4000000001c */
[----:B------:R-:W3:Y:S02]  /*6840*/  LDG.E.CONSTANT R28, desc[UR8][R14.64+0x1c] ;  /* 0x00001c080e1c7981 */ /* 0x000ee4000c1e9900 */
[----:B-----5:R-:W-:-:S04]  /*6850*/  FFMA R26, R26, 0.0099999997764825820923, R27 ;  /* 0x3c23d70a1a1a7823 */ /* 0x020fc8000000001b */
[----:B--2---:R-:W-:Y:S02]  /*6860*/  FFMA R25, R25, 0.0099999997764825820923, R26 ;  /* 0x3c23d70a19197823 */ /* 0x004fe4000000001a */
[----:B------:R-:W2:Y:S01]  /*6870*/  LDG.E.CONSTANT R26, desc[UR8][R14.64+0x18] ;  /* 0x000018080e1a7981 */ /* 0x000ea2000c1e9900 */
[----:B------:R-:W-:Y:S01]  /*6880*/  IADD3 R24, PT, PT, R24, 0x8, RZ ;  /* 0x0000000818187810 */ /* 0x000fe20007ffe0ff */
[----:B--2---:R-:W-:-:S04]  /*6890*/  FFMA R25, R26, 0.0099999997764825820923, R25 ;  /* 0x3c23d70a1a197823 */ /* 0x004fc80000000019 */
[----:B---3--:R-:W-:-:S07]  /*68a0*/  FFMA R25, R28, 0.0099999997764825820923, R25 ;  /* 0x3c23d70a1c197823 */ /* 0x008fce0000000019 */
.L_x_144:
        /* <DEDUP_REMOVED lines=17> */
.L_x_145:
        /* <DEDUP_REMOVED lines=13> */
.L_x_143:
[C---:B------:R-:W-:Y:S01]  /*6a90*/  FSETP.NE.AND P0, PT, R6.reuse, -INF , PT ;  /* 0xff8000000600780b */ /* 0x040fe20003f05000 */
[----:B------:R-:W-:Y:S01]  /*6aa0*/  BSSY.RECONVERGENT B1, `(.L_x_146) ;  /* 0x000000f000017945 */ /* 0x000fe20003800200 */
[----:B------:R-:W-:Y:S02]  /*6ab0*/  HFMA2 R14, -RZ, RZ, 0, 5.9604644775390625e-08 ;  /* 0x00000001ff0e7431 */ /* 0x000fe400000001ff */
[----:B------:R-:W-:Y:S02]  /*6ac0*/  FSEL R7, R6, -INF , P0 ;  /* 0xff80000006077808 */ /* 0x000fe40000000000 */
[----:B------:R-:W-:Y:S02]  /*6ad0*/  SEL R6, RZ, 0xffffffff, P0 ;  /* 0xffffffffff067807 */ /* 0x000fe40000000000 */
[----:B------:R-:W-:Y:S02]  /*6ae0*/  FSETP.GT.AND P1, PT, R8, R7, PT ;  /* 0x000000070800720b */ /* 0x000fe40003f24000 */
[----:B------:R-:W-:-:S02]  /*6af0*/  MOV R24, R6 ;  /* 0x0000000600187202 */ /* 0x000fc40000000f00 */
[----:B------:R-:W-:-:S09]  /*6b00*/  MOV R26, R7 ;  /* 0x00000007001a7202 */ /* 0x000fd20000000f00 */
[----:B------:R-:W-:Y:S05]  /*6b10*/  @P1 BRA `(.L_x_147) ;  /* 0x00000000001c1947 */ /* 0x000fea0003800000 */
[----:B------:R-:W-:Y:S02]  /*6b20*/  FSETP.NE.AND P0, PT, R8, -INF , PT ;  /* 0xff8000000800780b */ /* 0x000fe40003f05000 */
[----:B------:R-:W-:Y:S02]  /*6b30*/  MOV R26, 0xff800000 ;  /* 0xff800000001a7802 */ /* 0x000fe40000000f00 */
[----:B------:R-:W-:Y:S02]  /*6b40*/  MOV R24, 0xffffffff ;  /* 0xffffffff00187802 */ /* 0x000fe40000000f00 */
[----:B------:R-:W-:-:S07]  /*6b50*/  MOV R14, R6 ;  /* 0x00000006000e7202 */ /* 0x000fce0000000f00 */
[----:B------:R-:W-:Y:S02]  /*6b60*/  @P0 MOV R26, R8 ;  /* 0x00000008001a0202 */ /* 0x000fe40000000f00 */
[----:B------:R-:W-:Y:S02]  /*6b70*/  MOV R8, R7 ;  /* 0x0000000700087202 */ /* 0x000fe40000000f00 */
[----:B------:R-:W-:-:S07]  /*6b80*/  @P0 MOV R24, 0x1 ;  /* 0x0000000100180802 */ /* 0x000fce0000000f00 */
.L_x_147:
[----:B------:R-:W-:Y:S05]  /*6b90*/  BSYNC.RECONVERGENT B1 ;  /* 0x0000000000017941 */ /* 0x000fea0003800200 */
.L_x_146:
[----:B------:R-:W-:Y:S01]  /*6ba0*/  FSETP.GT.AND P0, PT, R9, R8, PT ;  /* 0x000000080900720b */ /* 0x000fe20003f04000 */
[----:B------:R-:W-:Y:S01]  /*6bb0*/  BSSY.RECONVERGENT B1, `(.L_x_148) ;  /* 0x000000c000017945 */ /* 0x000fe20003800200 */
[----:B------:R-:W-:Y:S01]  /*6bc0*/  HFMA2 R6, -RZ, RZ, 0, 1.1920928955078125e-07 ;  /* 0x00000002ff067431 */ /* 0x000fe200000001ff */
[----:B------:R-:W-:Y:S02]  /*6bd0*/  MOV R7, R14 ;  /* 0x0000000e00077202 */ /* 0x000fe40000000f00 */
[----:B------:R-:W-:-:S08]  /*6be0*/  MOV R15, R8 ;  /* 0x00000008000f7202 */ /* 0x000fd00000000f00 */
[----:B------:R-:W-:Y:S05]  /*6bf0*/  @P0 BRA `(.L_x_149) ;  /* 0x00000000001c0947 */ /* 0x000fea0003800000 */
[-C--:B------:R-:W-:Y:S02]  /*6c00*/  FSETP.GT.AND P0, PT, R9, R26.reuse, PT ;  /* 0x0000001a0900720b */ /* 0x080fe40003f04000 */
[----:B------:R-:W-:Y:S02]  /*6c10*/  MOV R15, R26 ;  /* 0x0000001a000f7202 */ /* 0x000fe40000000f00 */
[----:B------:R-:W-:Y:S02]  /*6c20*/  MOV R7, R24 ;  /* 0x0000001800077202 */ /* 0x000fe40000000f00 */
[----:B------:R-:W-:-:S07]  /*6c30*/  MOV R6, R14 ;  /* 0x0000000e00067202 */ /* 0x000fce0000000f00 */
[----:B------:R-:W-:Y:S02]  /*6c40*/  @P0 MOV R15, R9 ;  /* 0x00000009000f0202 */ /* 0x000fe40000000f00 */
[----:B------:R-:W-:Y:S02]  /*6c50*/  MOV R9, R8 ;  /* 0x0000000800097202 */ /* 0x000fe40000000f00 */
[----:B------:R-:W-:-:S07]  /*6c60*/  @P0 MOV R7, 0x2 ;  /* 0x0000000200070802 */ /* 0x000fce0000000f00 */
.L_x_149:
[----:B------:R-:W-:Y:S05]  /*6c70*/  BSYNC.RECONVERGENT B1 ;  /* 0x0000000000017941 */ /* 0x000fea0003800200 */
.L_x_148:
[-C--:B------:R-:W-:Y:S01]  /*6c80*/  FSETP.GT.AND P0, PT, R10, R9.reuse, PT ;  /* 0x000000090a00720b */ /* 0x080fe20003f04000 */
[----:B------:R-:W-:Y:S01]  /*6c90*/  BSSY.RECONVERGENT B1, `(.L_x_150) ;  /* 0x000000c000017945 */ /* 0x000fe20003800200 */
[----:B------:R-:W-:Y:S01]  /*6ca0*/  HFMA2 R24, -RZ, RZ, 0, 1.78813934326171875e-07 ;  /* 0x00000003ff187431 */ /* 0x000fe200000001ff */
        /* <DEDUP_REMOVED lines=10> */
.L_x_151:
[----:B------:R-:W-:Y:S05]  /*6d50*/  BSYNC.RECONVERGENT B1 ;  /* 0x0000000000017941 */ /* 0x000fea0003800200 */
.L_x_150:
[----:B------:R-:W-:Y:S01]  /*6d60*/  FSETP.GT.AND P0, PT, R11, R10, PT ;  /* 0x0000000a0b00720b */ /* 0x000fe20003f04000 */
[----:B------:R-:W-:Y:S01]  /*6d70*/  BSSY.RECONVERGENT B1, `(.L_x_152) ;  /* 0x000000c000017945 */ /* 0x000fe20003800200 */
[----:B------:R-:W-:Y:S01]  /*6d80*/  HFMA2 R6, -RZ, RZ, 0, 2.384185791015625e-07 ;  /* 0x00000004ff067431 */ /* 0x000fe200000001ff */
        /* <DEDUP_REMOVED lines=10> */
.L_x_153:
[----:B------:R-:W-:Y:S05]  /*6e30*/  BSYNC.RECONVERGENT B1 ;  /* 0x0000000000017941 */ /* 0x000fea0003800200 */
.L_x_152:
[-C--:B------:R-:W-:Y:S01]  /*6e40*/  FSETP.GT.AND P0, PT, R12, R11.reuse, PT ;  /* 0x0000000b0c00720b */ /* 0x080fe20003f04000 */
[----:B------:R-:W-:Y:S01]  /*6e50*/  BSSY.RECONVERGENT B1, `(.L_x_154) ;  /* 0x000000c000017945 */ /* 0x000fe20003800200 */
[----:B------:R-:W-:Y:S01]  /*6e60*/  HFMA2 R8, -RZ, RZ, 0, 2.98023223876953125e-07 ;  /* 0x00000005ff087431 */ /* 0x000fe200000001ff */
        /* <DEDUP_REMOVED lines=10> */
.L_x_155:
[----:B------:R-:W-:Y:S05]  /*6f10*/  BSYNC.RECONVERGENT B1 ;  /* 0x0000000000017941 */ /* 0x000fea0003800200 */
.L_x_154:
[----:B------:R-:W-:Y:S01]  /*6f20*/  FSETP.GT.AND P0, PT, R13, R12, PT ;  /* 0x0000000c0d00720b */ /* 0x000fe20003f04000 */
[----:B------:R-:W-:Y:S01]  /*6f30*/  BSSY.RECONVERGENT B1, `(.L_x_156) ;  /* 0x000000c000017945 */ /* 0x000fe20003800200 */
[----:B------:R-:W-:Y:S01]  /*6f40*/  HFMA2 R6, -RZ, RZ, 0, 3.5762786865234375e-07 ;  /* 0x00000006ff067431 */ /* 0x000fe200000001ff */
        /* <DEDUP_REMOVED lines=10> */
.L_x_157:
[----:B------:R-:W-:Y:S05]  /*6ff0*/  BSYNC.RECONVERGENT B1 ;  /* 0x0000000000017941 */ /* 0x000fea0003800200 */
.L_x_156:
[-C--:B------:R-:W-:Y:S01]  /*7000*/  FSETP.GT.AND P0, PT, R16, R13.reuse, PT ;  /* 0x0000000d1000720b */ /* 0x080fe20003f04000 */
[----:B------:R-:W-:Y:S01]  /*7010*/  BSSY.RECONVERGENT B1, `(.L_x_158) ;  /* 0x000000c000017945 */ /* 0x000fe20003800200 */
[----:B------:R-:W-:Y:S01]  /*7020*/  HFMA2 R8, -RZ, RZ, 0, 4.17232513427734375e-07 ;  /* 0x00000007ff087431 */ /* 0x000fe200000001ff */
        /* <DEDUP_REMOVED lines=10> */
.L_x_159:
[----:B------:R-:W-:Y:S05]  /*70d0*/  BSYNC.RECONVERGENT B1 ;  /* 0x0000000000017941 */ /* 0x000fea0003800200 */
.L_x_158:
[----:B------:R-:W-:Y:S01]  /*70e0*/  FSETP.GT.AND P0, PT, R17, R16, PT ;  /* 0x000000101100720b */ /* 0x000fe20003f04000 */
[----:B------:R-:W-:Y:S01]  /*70f0*/  BSSY.RECONVERGENT B1, `(.L_x_160) ;  /* 0x000000c000017945 */ /* 0x000fe20003800200 */
[----:B------:R-:W-:Y:S01]  /*7100*/  HFMA2 R6, -RZ, RZ, 0, 4.76837158203125e-07 ;  /* 0x00000008ff067431 */ /* 0x000fe200000001ff */
        /* <DEDUP_REMOVED lines=10> */
.L_x_161:
[----:B------:R-:W-:Y:S05]  /*71b0*/  BSYNC.RECONVERGENT B1 ;  /* 0x0000000000017941 */ /* 0x000fea0003800200 */
.L_x_160:
[-C--:B------:R-:W-:Y:S01]  /*71c0*/  FSETP.GT.AND P0, PT, R18, R17.reuse, PT ;  /* 0x000000111200720b */ /* 0x080fe20003f04000 */
[----:B------:R-:W-:Y:S01]  /*71d0*/  BSSY.RECONVERGENT B1, `(.L_x_162) ;  /* 0x000000c000017945 */ /* 0x000fe20003800200 */
[----:B------:R-:W-:Y:S01]  /*71e0*/  HFMA2 R8, -RZ, RZ, 0, 5.36441802978515625e-07 ;  /* 0x00000009ff087431 */ /* 0x000fe200000001ff */
        /* <DEDUP_REMOVED lines=10> */
.L_x_163:
[----:B------:R-:W-:Y:S05]  /*7290*/  BSYNC.RECONVERGENT B1 ;  /* 0x0000000000017941 */ /* 0x000fea0003800200 */
.L_x_162:
[----:B------:R-:W-:Y:S01]  /*72a0*/  FSETP.GT.AND P0, PT, R19, R18, PT ;  /* 0x000000121300720b */ /* 0x000fe20003f04000 */
[----:B------:R-:W-:Y:S01]  /*72b0*/  BSSY.RECONVERGENT B1, `(.L_x_164) ;  /* 0x000000c000017945 */ /* 0x000fe20003800200 */
[----:B------:R-:W-:Y:S01]  /*72c0*/  HFMA2 R6, -RZ, RZ, 0, 5.9604644775390625e-07 ;  /* 0x0000000aff067431 */ /* 0x000fe200000001ff */
        /* <DEDUP_REMOVED lines=10> */
.L_x_165:
[----:B------:R-:W-:Y:S05]  /*7370*/  BSYNC.RECONVERGENT B1 ;  /* 0x0000000000017941 */ /* 0x000fea0003800200 */
.L_x_164:
[-C--:B------:R-:W-:Y:S01]  /*7380*/  FSETP.GT.AND P0, PT, R20, R19.reuse, PT ;  /* 0x000000131400720b */ /* 0x080fe20003f04000 */
[----:B------:R-:W-:Y:S01]  /*7390*/  BSSY.RECONVERGENT B1, `(.L_x_166) ;  /* 0x000000c000017945 */ /* 0x000fe20003800200 */
[----:B------:R-:W-:Y:S01]  /*73a0*/  HFMA2 R8, -RZ, RZ, 0, 6.55651092529296875e-07 ;  /* 0x0000000bff087431 */ /* 0x000fe200000001ff */
        /* <DEDUP_REMOVED lines=10> */
.L_x_167:
[----:B------:R-:W-:Y:S05]  /*7450*/  BSYNC.RECONVERGENT B1 ;  /* 0x0000000000017941 */ /* 0x000fea0003800200 */
.L_x_166:
[----:B------:R-:W-:Y:S01]  /*7460*/  FSETP.GT.AND P0, PT, R21, R20, PT ;  /* 0x000000141500720b */ /* 0x000fe20003f04000 */
[----:B------:R-:W-:Y:S01]  /*7470*/  BSSY.RECONVERGENT B1, `(.L_x_168) ;  /* 0x000000c000017945 */ /* 0x000fe20003800200 */
[----:B------:R-:W-:Y:S01]  /*7480*/  HFMA2 R6, -RZ, RZ, 0, 7.152557373046875e-07 ;  /* 0x0000000cff067431 */ /* 0x000fe200000001ff */
        /* <DEDUP_REMOVED lines=10> */
.L_x_169:
[----:B------:R-:W-:Y:S05]  /*7530*/  BSYNC.RECONVERGENT B1 ;  /* 0x0000000000017941 */ /* 0x000fea0003800200 */
.L_x_168:
[-C--:B------:R-:W-:Y:S01]  /*7540*/  FSETP.GT.AND P0, PT, R22, R21.reuse, PT ;  /* 0x000000151600720b */ /* 0x080fe20003f04000 */
[----:B------:R-:W-:Y:S01]  /*7550*/  BSSY.RECONVERGENT B1, `(.L_x_170) ;  /* 0x000000c000017945 */ /* 0x000fe20003800200 */
[----:B------:R-:W-:Y:S01]  /*7560*/  HFMA2 R8, -RZ, RZ, 0, 7.74860382080078125e-07 ;  /* 0x0000000dff087431 */ /* 0x000fe200000001ff */
        /* <DEDUP_REMOVED lines=10> */
.L_x_171:
[----:B------:R-:W-:Y:S05]  /*7610*/  BSYNC.RECONVERGENT B1 ;  /* 0x0000000000017941 */ /* 0x000fea0003800200 */
.L_x_170:
[----:B------:R-:W-:Y:S01]  /*7620*/  FSETP.GT.AND P0, PT, R23, R22, PT ;  /* 0x000000161700720b */ /* 0x000fe20003f04000 */
[----:B------:R-:W-:Y:S01]  /*7630*/  BSSY.RECONVERGENT B1, `(.L_x_172) ;  /* 0x000000c000017945 */ /* 0x000fe20003800200 */
[----:B------:R-:W-:Y:S01]  /*7640*/  HFMA2 R6, -RZ, RZ, 0, 8.3446502685546875e-07 ;  /* 0x0000000eff067431 */ /* 0x000fe200000001ff */
        /* <DEDUP_REMOVED lines=10> */
.L_x_173:
[----:B------:R-:W-:Y:S05]  /*76f0*/  BSYNC.RECONVERGENT B1 ;  /* 0x0000000000017941 */ /* 0x000fea0003800200 */
.L_x_172:
[-C--:B------:R-:W-:Y:S01]  /*7700*/  FSETP.GT.AND P0, PT, R25, R23.reuse, PT ;  /* 0x000000171900720b */ /* 0x080fe20003f04000 */
[----:B------:R-:W-:Y:S01]  /*7710*/  BSSY.RECONVERGENT B1, `(.L_x_174) ;  /* 0x000000e000017945 */ /* 0x000fe20003800200 */
[----:B------:R-:W-:Y:S01]  /*7720*/  HFMA2 R10, -RZ, RZ, 0, 8.94069671630859375e-07 ;  /* 0x0000000fff0a7431 */ /* 0x000fe200000001ff */
[----:B------:R-:W-:Y:S01]  /*7730*/  MOV R9, 0x3bbb989d ;  /* 0x3bbb989d00097802 */ /* 0x000fe20000000f00 */
[----:B------:R-:W-:Y:S01]  /*7740*/  HFMA2 R13, -RZ, RZ, 3.7421875, 0 ;  /* 0x437c0000ff0d7431 */ /* 0x000fe200000001ff */
[----:B------:R-:W-:Y:S02]  /*7750*/  MOV R11, R6 ;  /* 0x00000006000b7202 */ /* 0x000fe40000000f00 */
[----:B------:R-:W-:-:S06]  /*7760*/  MOV R8, R23 ;  /* 0x0000001700087202 */ /* 0x000fcc0000000f00 */
        /* <DEDUP_REMOVED lines=8> */
.L_x_175:
[----:B------:R-:W-:Y:S05]  /*77f0*/  BSYNC.RECONVERGENT B1 ;  /* 0x0000000000017941 */ /* 0x000fea0003800200 */
.L_x_174:
[----:B------:R-:W-:Y:S01]  /*7800*/  FFMA.SAT R6, R8, R9, 0.5 ;  /* 0x3f00000008067423 */ /* 0x000fe20000002009 */
[----:B------:R-:W-:Y:S03]  /*7810*/  BSSY.RECONVERGENT B1, `(.L_x_176) ;  /* 0x0000022000017945 */ /* 0x000fe60003800200 */
[----:B------:R-:W-:Y:S01]  /*7820*/  FFMA.RM R7, R6, R13, 12582913 ;  /* 0x4b40000106077423 */ /* 0x000fe2000000400d */
[----:B------:R-:W-:-:S03]  /*7830*/  FFMA.SAT R6, R25, R9, 0.5 ;  /* 0x3f00000019067423 */ /* 0x000fc60000002009 */
[C---:B------:R-:W-:Y:S01]  /*7840*/  FADD R9, R7.reuse, -12583039 ;  /* 0xcb40007f07097421 */ /* 0x040fe20000000000 */
[----:B------:R-:W-:Y:S01]  /*7850*/  FFMA.RM R6, R6, R13, 12582913 ;  /* 0x4b40000106067423 */ /* 0x000fe2000000400d */
[----:B------:R-:W-:Y:S02]  /*7860*/  SHF.L.U32 R13, R7, 0x17, RZ ;  /* 0x00000017070d7819 */ /* 0x000fe400000006ff */
[----:B------:R-:W-:Y:S01]  /*7870*/  FFMA R9, R8, 1.4426950216293334961, -R9 ;  /* 0x3fb8aa3b08097823 */ /* 0x000fe20000000809 */
[C---:B------:R-:W-:Y:S01]  /*7880*/  FADD R12, R6.reuse, -12583039 ;  /* 0xcb40007f060c7421 */ /* 0x040fe20000000000 */
[----:B------:R-:W-:Y:S02]  /*7890*/  SHF.L.U32 R7, R6, 0x17, RZ ;  /* 0x0000001706077819 */ /* 0x000fe400000006ff */
[----:B------:R-:W-:Y:S01]  /*78a0*/  FFMA R14, R8, 1.925963033500011079e-08, R9 ;  /* 0x32a57060080e7823 */ /* 0x000fe20000000009 */
[C---:B------:R-:W-:Y:S01]  /*78b0*/  FFMA R12, R25.reuse, 1.4426950216293334961, -R12 ;  /* 0x3fb8aa3b190c7823 */ /* 0x040fe2000000080c */
[----:B------:R-:W0:Y:S03]  /*78c0*/  LDC.64 R8, c[0x0][0x390] ;  /* 0x0000e400ff087b82 */ /* 0x000e260000000a00 */
[----:B------:R-:W-:Y:S01]  /*78d0*/  FFMA R25, R25, 1.925963033500011079e-08, R12 ;  /* 0x32a5706019197823 */ /* 0x000fe2000000000c */
[----:B------:R-:W1:Y:S08]  /*78e0*/  MUFU.EX2 R14, R14 ;  /* 0x0000000e000e7308 */ /* 0x000e700000000800 */
[----:B------:R-:W2:Y:S01]  /*78f0*/  MUFU.EX2 R12, R25 ;  /* 0x00000019000c7308 */ /* 0x000ea20000000800 */
[----:B-1----:R-:W-:Y:S01]  /*7900*/  FMUL R6, R13, R14 ;  /* 0x0000000e0d067220 */ /* 0x002fe20000400000 */
[----:B------:R-:W-:-:S05]  /*7910*/  SHF.L.U32 R13, R0, 0x1, RZ ;  /* 0x00000001000d7819 */ /* 0x000fca00000006ff */
[----:B0-----:R-:W-:-:S04]  /*7920*/  IMAD.WIDE R8, R13, 0x4, R8 ;  /* 0x000000040d087825 */ /* 0x001fc800078e0208 */
[----:B--2---:R-:W-:Y:S01]  /*7930*/  FMUL R7, R7, R12 ;  /* 0x0000000c07077220 */ /* 0x004fe20000400000 */
[----:B------:R0:W-:Y:S03]  /*7940*/  STG.E desc[UR8][R8.64], R10 ;  /* 0x0000000a08007986 */ /* 0x0001e6000c101908 */
[----:B------:R-:W-:Y:S01]  /*7950*/  FADD R12, R7, R6 ;  /* 0x00000006070c7221 */ /* 0x000fe20000000000 */
[----:B------:R0:W-:Y:S03]  /*7960*/  STG.E desc[UR8][R8.64+0x4], R11 ;  /* 0x0000040b08007986 */ /* 0x0001e6000c101908 */
[----:B------:R-:W1:Y:S08]  /*7970*/  MUFU.RCP R15, R12 ;  /* 0x0000000c000f7308 */ /* 0x000e700000001000 */
[----:B------:R-:W2:Y:S01]  /*7980*/  FCHK P0, R7, R12 ;  /* 0x0000000c07007302 */ /* 0x000ea20000000000 */
[----:B-1----:R-:W-:-:S04]  /*7990*/  FFMA R14, -R12, R15, 1 ;  /* 0x3f8000000c0e7423 */ /* 0x002fc8000000010f */
[----:B------:R-:W-:-:S04]  /*79a0*/  FFMA R14, R15, R14, R15 ;  /* 0x0000000e0f0e7223 */ /* 0x000fc8000000000f */
[----:B------:R-:W-:-:S04]  /*79b0*/  FFMA R15, R7, R14, RZ ;  /* 0x0000000e070f7223 */ /* 0x000fc800000000ff */
[----:B------:R-:W-:-:S04]  /*79c0*/  FFMA R16, -R12, R15, R7 ;  /* 0x0000000f0c107223 */ /* 0x000fc80000000107 */
[----:B------:R-:W-:Y:S01]  /*79d0*/  FFMA R15, R14, R16, R15 ;  /* 0x000000100e0f7223 */ /* 0x000fe2000000000f */
[----:B0-2---:R-:W-:Y:S06]  /*79e0*/  @!P0 BRA `(.L_x_177) ;  /* 0x0000000000108947 */ /* 0x005fec0003800000 */
[----:B------:R-:W-:Y:S02]  /*79f0*/  MOV R8, R12 ;  /* 0x0000000c00087202 */ /* 0x000fe40000000f00 */
[----:B------:R-:W-:-:S07]  /*7a00*/  MOV R14, 0x7a20 ;  /* 0x00007a20000e7802 */ /* 0x000fce0000000f00 */
[----:B------:R-:W-:Y:S05]  /*7a10*/  CALL.REL.NOINC `($__internal_1_$__cuda_sm3x_div_rn_noftz_f32_slowpath) ;  /* 0x00000000006c7944 */ /* 0x000fea0003c00000 */
[----:B------:R-:W-:-:S07]  /*7a20*/  MOV R15, R7 ;  /* 0x00000007000f7202 */ /* 0x000fce0000000f00 */
.L_x_177:
[----:B------:R-:W-:Y:S05]  /*7a30*/  BSYNC.RECONVERGENT B1 ;  /* 0x0000000000017941 */ /* 0x000fea0003800200 */
.L_x_176:
[----:B------:R-:W0:Y:S01]  /*7a40*/  LDC.64 R10, c[0x0][0x388] ;  /* 0x0000e200ff0a7b82 */ /* 0x000e220000000a00 */
[----:B------:R-:W1:Y:S01]  /*7a50*/  MUFU.RCP R7, R12 ;  /* 0x0000000c00077308 */ /* 0x000e620000001000 */
[----:B------:R-:W-:Y:S07]  /*7a60*/  BSSY.RECONVERGENT B1, `(.L_x_178) ;  /* 0x000000e000017945 */ /* 0x000fee0003800200 */
[----:B------:R-:W2:Y:S01]  /*7a70*/  FCHK P0, R6, R12 ;  /* 0x0000000c06007302 */ /* 0x000ea20000000000 */
[----:B-1----:R-:W-:-:S04]  /*7a80*/  FFMA R8, -R12, R7, 1 ;  /* 0x3f8000000c087423 */ /* 0x002fc80000000107 */
[----:B------:R-:W-:Y:S01]  /*7a90*/  FFMA R14, R7, R8, R7 ;  /* 0x00000008070e7223 */ /* 0x000fe20000000007 */
[----:B0-----:R-:W-:-:S04]  /*7aa0*/  IMAD.WIDE R10, R13, 0x4, R10 ;  /* 0x000000040d0a7825 */ /* 0x001fc800078e020a */
[----:B------:R-:W-:Y:S01]  /*7ab0*/  FFMA R7, R6, R14, RZ ;  /* 0x0000000e06077223 */ /* 0x000fe200000000ff */
[----:B------:R0:W-:Y:S03]  /*7ac0*/  STG.E desc[UR8][R10.64], R15 ;  /* 0x0000000f0a007986 */ /* 0x0001e6000c101908 */
[----:B------:R-:W-:-:S04]  /*7ad0*/  FFMA R8, -R12, R7, R6 ;  /* 0x000000070c087223 */ /* 0x000fc80000000106 */
[----:B------:R-:W-:Y:S01]  /*7ae0*/  FFMA R7, R14, R8, R7 ;  /* 0x000000080e077223 */ /* 0x000fe20000000007 */
[----:B--2---:R-:W-:Y:S06]  /*7af0*/  @!P0 BRA `(.L_x_179) ;  /* 0x0000000000108947 */ /* 0x004fec0003800000 */
[----:B------:R-:W-:Y:S02]  /*7b00*/  MOV R7, R6 ;  /* 0x0000000600077202 */ /* 0x000fe40000000f00 */
[----:B------:R-:W-:Y:S02]  /*7b10*/  MOV R8, R12 ;  /* 0x0000000c00087202 */ /* 0x000fe40000000f00 */
[----:B------:R-:W-:-:S07]  /*7b20*/  MOV R14, 0x7b40 ;  /* 0x00007b40000e7802 */ /* 0x000fce0000000f00 */
[----:B0-----:R-:W-:Y:S05]  /*7b30*/  CALL.REL.NOINC `($__internal_1_$__cuda_sm3x_div_rn_noftz_f32_slowpath) ;  /* 0x0000000000247944 */ /* 0x001fea0003c00000 */
.L_x_179:
[----:B------:R-:W-:Y:S05]  /*7b40*/  BSYNC.RECONVERGENT B1 ;  /* 0x0000000000017941 */ /* 0x000fea0003800200 */
.L_x_178:
[----:B------:R1:W-:Y:S02]  /*7b50*/  STG.E desc[UR8][R10.64+0x4], R7 ;  /* 0x000004070a007986 */ /* 0x0003e4000c101908 */
.L_x_50:
[----:B------:R-:W-:Y:S05]  /*7b60*/  BSYNC.RECONVERGENT B0 ;  /* 0x0000000000007941 */ /* 0x000fea0003800200 */
.L_x_49:
[----:B------:R-:W2:Y:S01]  /*7b70*/  LDCU.64 UR6, c[0x0][0x398] ;  /* 0x00007300ff0677ac */ /* 0x000ea20008000a00 */
[----:B------:R-:W-:Y:S01]  /*7b80*/  IADD3 R0, PT, PT, R0, UR4, RZ ;  /* 0x0000000400007c10 */ /* 0x000fe2000fffe0ff */
[----:B--2---:R-:W-:-:S06]  /*7b90*/  UIMAD UR6, UR7, UR6, URZ ;  /* 0x00000006070672a4 */ /* 0x004fcc000f8e02ff */
[----:B------:R-:W-:-:S13]  /*7ba0*/  ISETP.GE.AND P0, PT, R0, UR6, PT ;  /* 0x0000000600007c0c */ /* 0x000fda000bf06270 */
[----:B------:R-:W-:Y:S05]  /*7bb0*/  @!P0 BRA `(.L_x_180) ;  /* 0xffffff8800708947 */ /* 0x000fea000383ffff */
[----:B------:R-:W-:Y:S05]  /*7bc0*/  EXIT ;  /* 0x000000000000794d */ /* 0x000fea0003800000 */
        .weak           $__internal_1_$__cuda_sm3x_div_rn_noftz_f32_slowpath
        .type           $__internal_1_$__cuda_sm3x_div_rn_noftz_f32_slowpath,@function
        .size           $__internal_1_$__cuda_sm3x_div_rn_noftz_f32_slowpath,(.L_x_236 - $__internal_1_$__cuda_sm3x_div_rn_noftz_f32_slowpath)
$__internal_1_$__cuda_sm3x_div_rn_noftz_f32_slowpath:
[----:B------:R-:W-:Y:S01]  /*7bd0*/  SHF.R.U32.HI R15, RZ, 0x17, R8 ;  /* 0x00000017ff0f7819 */ /* 0x000fe20000011608 */
[----:B------:R-:W-:Y:S01]  /*7be0*/  BSSY.RECONVERGENT B2, `(.L_x_181) ;  /* 0x0000062000027945 */ /* 0x000fe20003800200 */
[----:B------:R-:W-:Y:S02]  /*7bf0*/  SHF.R.U32.HI R9, RZ, 0x17, R7 ;  /* 0x00000017ff097819 */ /* 0x000fe40000011607 */
[----:B------:R-:W-:Y:S02]  /*7c00*/  LOP3.LUT R15, R15, 0xff, RZ, 0xc0, !PT ;  /* 0x000000ff0f0f7812 */ /* 0x000fe400078ec0ff */
[----:B------:R-:W-:Y:S02]  /*7c10*/  LOP3.LUT R16, R9, 0xff, RZ, 0xc0, !PT ;  /* 0x000000ff09107812 */ /* 0x000fe400078ec0ff */
[----:B------:R-:W-:Y:S02]  /*7c20*/  IADD3 R18, PT, PT, R15, -0x1, RZ ;  /* 0xffffffff0f127810 */ /* 0x000fe40007ffe0ff */
[----:B------:R-:W-:-:S02]  /*7c30*/  IADD3 R17, PT, PT, R16, -0x1, RZ ;  /* 0xffffffff10117810 */ /* 0x000fc40007ffe0ff */
[----:B------:R-:W-:-:S04]  /*7c40*/  ISETP.GT.U32.AND P0, PT, R18, 0xfd, PT ;  /* 0x000000fd1200780c */ /* 0x000fc80003f04070 */
[----:B------:R-:W-:-:S13]  /*7c50*/  ISETP.GT.U32.OR P0, PT, R17, 0xfd, P0 ;  /* 0x000000fd1100780c */ /* 0x000fda0000704470 */
[----:B------:R-:W-:Y:S01]  /*7c60*/  @!P0 MOV R9, RZ ;  /* 0x000000ff00098202 */ /* 0x000fe20000000f00 */
[----:B------:R-:W-:Y:S06]  /*7c70*/  @!P0 BRA `(.L_x_182) ;  /* 0x00000000005c8947 */ /* 0x000fec0003800000 */
[----:B------:R-:W-:Y:S02]  /*7c80*/  FSETP.GTU.FTZ.AND P0, PT, |R7|, +INF , PT ;  /* 0x7f8000000700780b */ /* 0x000fe40003f1c200 */
[----:B------:R-:W-:-:S04]  /*7c90*/  FSETP.GTU.FTZ.AND P1, PT, |R8|, +INF , PT ;  /* 0x7f8000000800780b */ /* 0x000fc80003f3c200 */
[----:B------:R-:W-:-:S13]  /*7ca0*/  PLOP3.LUT P0, PT, P0, P1, PT, 0xf8, 0x8f ;  /* 0x00000000008f781c */ /* 0x000fda0000703f70 */
[----:B------:R-:W-:Y:S05]  /*7cb0*/  @P0 BRA `(.L_x_183) ;  /* 0x00000004004c0947 */ /* 0x000fea0003800000 */
[----:B------:R-:W-:-:S13]  /*7cc0*/  LOP3.LUT P0, RZ, R8, 0x7fffffff, R7, 0xc8, !PT ;  /* 0x7fffffff08ff7812 */ /* 0x000fda000780c807 */
[----:B------:R-:W-:Y:S05]  /*7cd0*/  @!P0 BRA `(.L_x_184) ;  /* 0x00000004003c8947 */ /* 0x000fea0003800000 */
[C---:B------:R-:W-:Y:S02]  /*7ce0*/  FSETP.NEU.FTZ.AND P1, PT, |R7|.reuse, +INF , PT ;  /* 0x7f8000000700780b */ /* 0x040fe40003f3d200 */
[----:B------:R-:W-:Y:S02]  /*7cf0*/  FSETP.NEU.FTZ.AND P2, PT, |R8|, +INF , PT ;  /* 0x7f8000000800780b */ /* 0x000fe40003f5d200 */
[----:B------:R-:W-:-:S11]  /*7d00*/  FSETP.NEU.FTZ.AND P0, PT, |R7|, +INF , PT ;  /* 0x7f8000000700780b */ /* 0x000fd60003f1d200 */
[----:B------:R-:W-:Y:S05]  /*7d10*/  @!P2 BRA !P1, `(.L_x_184) ;  /* 0x00000004002ca947 */ /* 0x000fea0004800000 */
[----:B------:R-:W-:-:S04]  /*7d20*/  LOP3.LUT P1, RZ, R7, 0x7fffffff, RZ, 0xc0, !PT ;  /* 0x7fffffff07ff7812 */ /* 0x000fc8000782c0ff */
[----:B------:R-:W-:-:S13]  /*7d30*/  PLOP3.LUT P1, PT, P2, P1, PT, 0x2f, 0xf2 ;  /* 0x0000000000f2781c */ /* 0x000fda0001722577 */
[----:B------:R-:W-:Y:S05]  /*7d40*/  @P1 BRA `(.L_x_185) ;  /* 0x0000000400181947 */ /* 0x000fea0003800000 */
[----:B------:R-:W-:-:S04]  /*7d50*/  LOP3.LUT P1, RZ, R8, 0x7fffffff, RZ, 0xc0, !PT ;  /* 0x7fffffff08ff7812 */ /* 0x000fc8000782c0ff */
[----:B------:R-:W-:-:S13]  /*7d60*/  PLOP3.LUT P0, PT, P0, P1, PT, 0x2f, 0xf2 ;  /* 0x0000000000f2781c */ /* 0x000fda0000702577 */
[----:B------:R-:W-:Y:S05]  /*7d70*/  @P0 BRA `(.L_x_186) ;  /* 0x0000000400000947 */ /* 0x000fea0003800000 */
[----:B------:R-:W-:Y:S02]  /*7d80*/  ISETP.GE.AND P0, PT, R17, RZ, PT ;  /* 0x000000ff1100720c */ /* 0x000fe40003f06270 */
[----:B------:R-:W-:-:S11]  /*7d90*/  ISETP.GE.AND P1, PT, R18, RZ, PT ;  /* 0x000000ff1200720c */ /* 0x000fd60003f26270 */
[----:B------:R-:W-:Y:S01]  /*7da0*/  @P0 MOV R9, RZ ;  /* 0x000000ff00090202 */ /* 0x000fe20000000f00 */
[----:B------:R-:W-:Y:S01]  /*7db0*/  @!P0 FFMA R7, R7, 1.84467440737095516160e+19, RZ ;  /* 0x5f80000007078823 */ /* 0x000fe200000000ff */
[----:B------:R-:W-:Y:S01]  /*7dc0*/  @!P0 MOV R9, 0xffffffc0 ;  /* 0xffffffc000098802 */ /* 0x000fe20000000f00 */
[----:B------:R-:W-:-:S03]  /*7dd0*/  @!P1 FFMA R8, R8, 1.84467440737095516160e+19, RZ ;  /* 0x5f80000008089823 */ /* 0x000fc600000000ff */
[----:B------:R-:W-:-:S07]  /*7de0*/  @!P1 IADD3 R9, PT, PT, R9, 0x40, RZ ;  /* 0x0000004009099810 */ /* 0x000fce0007ffe0ff */
.L_x_182:
[----:B------:R-:W-:Y:S01]  /*7df0*/  LEA R17, R15, 0xc0800000, 0x17 ;  /* 0xc08000000f117811 */ /* 0x000fe200078eb8ff */
[----:B------:R-:W-:Y:S01]  /*7e00*/  BSSY.RECONVERGENT B3, `(.L_x_187) ;  /* 0x0000036000037945 */ /* 0x000fe20003800200 */
[----:B------:R-:W-:Y:S02]  /*7e10*/  IADD3 R16, PT, PT, R16, -0x7f, RZ ;  /* 0xffffff8110107810 */ /* 0x000fe40007ffe0ff */
[----:B------:R-:W-:-:S03]  /*7e20*/  IADD3 R17, PT, PT, -R17, R8, RZ ;  /* 0x0000000811117210 */ /* 0x000fc60007ffe1ff */
[C---:B------:R-:W-:Y:S01]  /*7e30*/  IMAD R7, R16.reuse, -0x800000, R7 ;  /* 0xff80000010077824 */ /* 0x040fe200078e0207 */
[----:B------:R-:W0:Y:S01]  /*7e40*/  MUFU.RCP R8, R17 ;  /* 0x0000001100087308 */ /* 0x000e220000001000 */
[----:B------:R-:W-:Y:S01]  /*7e50*/  FADD.FTZ R18, -R17, -RZ ;  /* 0x800000ff11127221 */ /* 0x000fe20000010100 */
[----:B------:R-:W-:-:S04]  /*7e60*/  IADD3 R16, PT, PT, R16, 0x7f, -R15 ;  /* 0x0000007f10107810 */ /* 0x000fc80007ffe80f */
[----:B------:R-:W-:Y:S01]  /*7e70*/  IADD3 R16, PT, PT, R16, R9, RZ ;  /* 0x0000000910107210 */ /* 0x000fe20007ffe0ff */
        /* <DEDUP_REMOVED lines=8> */
[----:B------:R-:W-:-:S04]  /*7f00*/  LOP3.LUT R15, R15, 0xff, RZ, 0xc0, !PT ;  /* 0x000000ff0f0f7812 */ /* 0x000fc800078ec0ff */
[----:B------:R-:W-:-:S04]  /*7f10*/  IADD3 R17, PT, PT, R15, R16, RZ ;  /* 0x000000100f117210 */ /* 0x000fc80007ffe0ff */
[----:B------:R-:W-:-:S04]  /*7f20*/  IADD3 R9, PT, PT, R17, -0x1, RZ ;  /* 0xffffffff11097810 */ /* 0x000fc80007ffe0ff */
        /* <DEDUP_REMOVED lines=10> */
[C---:B------:R-:W-:Y:S02]  /*7fd0*/  IADD3 R16, PT, PT, R17.reuse, 0x20, RZ ;  /* 0x0000002011107810 */ /* 0x040fe40007ffe0ff */
[----:B------:R-:W-:Y:S02]  /*7fe0*/  ISETP.NE.AND P2, PT, R17, RZ, PT ;  /* 0x000000ff1100720c */ /* 0x000fe40003f45270 */
[----:B------:R-:W-:Y:S01]  /*7ff0*/  LOP3.LUT R15, R9, 0x7fffff, RZ, 0xc0, !PT ;  /* 0x007fffff090f7812 */ /* 0x000fe200078ec0ff */
[CCC-:B------:R-:W-:Y:S01]  /*8000*/  FFMA.RP R9, R8.reuse, R18.reuse, R19.reuse ;  /* 0x0000001208097223 */ /* 0x1c0fe20000008013 */
[----:B------:R-:W-:Y:S01]  /*8010*/  FFMA.RM R8, R8, R18, R19 ;  /* 0x0000001208087223 */ /* 0x000fe20000004013 */
[----:B------:R-:W-:Y:S02]  /*8020*/  ISETP.NE.AND P1, PT, R17, RZ, PT ;  /* 0x000000ff1100720c */ /* 0x000fe40003f25270 */
[----:B------:R-:W-:-:S02]  /*8030*/  LOP3.LUT R15, R15, 0x800000, RZ, 0xfc, !PT ;  /* 0x008000000f0f7812 */ /* 0x000fc400078efcff */
[----:B------:R-:W-:Y:S02]  /*8040*/  IADD3 R17, PT, PT, -R17, RZ, RZ ;  /* 0x000000ff11117210 */ /* 0x000fe40007ffe1ff */
[----:B------:R-:W-:Y:S02]  /*8050*/  SHF.L.U32 R16, R15, R16, RZ ;  /* 0x000000100f107219 */ /* 0x000fe400000006ff */
[----:B------:R-:W-:Y:S02]  /*8060*/  FSETP.NEU.FTZ.AND P0, PT, R9, R8, PT ;  /* 0x000000080900720b */ /* 0x000fe40003f1d000 */
[----:B------:R-:W-:Y:S02]  /*8070*/  SEL R8, R17, RZ, P2 ;  /* 0x000000ff11087207 */ /* 0x000fe40001000000 */
[----:B------:R-:W-:Y:S02]  /*8080*/  ISETP.NE.AND P1, PT, R16, RZ, P1 ;  /* 0x000000ff1000720c */ /* 0x000fe40000f25270 */
[----:B------:R-:W-:-:S02]  /*8090*/  SHF.R.U32.HI R8, RZ, R8, R15 ;  /* 0x00000008ff087219 */ /* 0x000fc4000001160f */
[----:B------:R-:W-:Y:S02]  /*80a0*/  PLOP3.LUT P0, PT, P0, P1, PT, 0xf8, 0x8f ;  /* 0x00000000008f781c */ /* 0x000fe40000703f70 */
[----:B------:R-:W-:Y:S02]  /*80b0*/  SHF.R.U32.HI R16, RZ, 0x1, R8 ;  /* 0x00000001ff107819 */ /* 0x000fe40000011608 */
[----:B------:R-:W-:-:S04]  /*80c0*/  SEL R9, RZ, 0x1, !P0 ;  /* 0x00000001ff097807 */ /* 0x000fc80004000000 */
[----:B------:R-:W-:-:S04]  /*80d0*/  LOP3.LUT R9, R9, 0x1, R16, 0xf8, !PT ;  /* 0x0000000109097812 */ /* 0x000fc800078ef810 */
[----:B------:R-:W-:-:S04]  /*80e0*/  LOP3.LUT R9, R9, R8, RZ, 0xc0, !PT ;  /* 0x0000000809097212 */ /* 0x000fc800078ec0ff */
[----:B------:R-:W-:-:S04]  /*80f0*/  IADD3 R16, PT, PT, R16, R9, RZ ;  /* 0x0000000910107210 */ /* 0x000fc80007ffe0ff */
[----:B------:R-:W-:Y:S01]  /*8100*/  LOP3.LUT R7, R16, R7, RZ, 0xfc, !PT ;  /* 0x0000000710077212 */ /* 0x000fe200078efcff */
[----:B------:R-:W-:Y:S06]  /*8110*/  BRA `(.L_x_190) ;  /* 0x0000000000107947 */ /* 0x000fec0003800000 */
.L_x_189:
[----:B------:R-:W-:-:S04]  /*8120*/  LOP3.LUT R7, R7, 0x80000000, RZ, 0xc0, !PT ;  /* 0x8000000007077812 */ /* 0x000fc800078ec0ff */
[----:B------:R-:W-:Y:S01]  /*8130*/  LOP3.LUT R7, R7, 0x7f800000, RZ, 0xfc, !PT ;  /* 0x7f80000007077812 */ /* 0x000fe200078efcff */
[----:B------:R-:W-:Y:S06]  /*8140*/  BRA `(.L_x_190) ;  /* 0x0000000000047947 */ /* 0x000fec0003800000 */
.L_x_188:
[----:B------:R-:W-:-:S07]  /*8150*/  LEA R7, R16, R7, 0x17 ;  /* 0x0000000710077211 */ /* 0x000fce00078eb8ff */
.L_x_190:
[----:B------:R-:W-:Y:S05]  /*8160*/  BSYNC.RECONVERGENT B3 ;  /* 0x0000000000037941 */ /* 0x000fea0003800200 */
.L_x_187:
[----:B------:R-:W-:Y:S05]  /*8170*/  BRA `(.L_x_191) ;  /* 0x0000000000207947 */ /* 0x000fea0003800000 */
.L_x_186:
[----:B------:R-:W-:-:S04]  /*8180*/  LOP3.LUT R7, R8, 0x80000000, R7, 0x48, !PT ;  /* 0x8000000008077812 */ /* 0x000fc800078e4807 */
[----:B------:R-:W-:Y:S01]  /*8190*/  LOP3.LUT R7, R7, 0x7f800000, RZ, 0xfc, !PT ;  /* 0x7f80000007077812 */ /* 0x000fe200078efcff */
[----:B------:R-:W-:Y:S06]  /*81a0*/  BRA `(.L_x_191) ;  /* 0x0000000000147947 */ /* 0x000fec0003800000 */
.L_x_185:
[----:B------:R-:W-:Y:S01]  /*81b0*/  LOP3.LUT R7, R8, 0x80000000, R7, 0x48, !PT ;  /* 0x8000000008077812 */ /* 0x000fe200078e4807 */
[----:B------:R-:W-:Y:S06]  /*81c0*/  BRA `(.L_x_191) ;  /* 0x00000000000c7947 */ /* 0x000fec0003800000 */
.L_x_184:
[----:B------:R-:W0:Y:S01]  /*81d0*/  MUFU.RSQ R7, -QNAN ;  /* 0xffc0000000077908 */ /* 0x000e220000001400 */
[----:B------:R-:W-:Y:S05]  /*81e0*/  BRA `(.L_x_191) ;  /* 0x0000000000047947 */ /* 0x000fea0003800000 */
.L_x_183:
[----:B------:R-:W-:-:S07]  /*81f0*/  FADD.FTZ R7, R7, R8 ;  /* 0x0000000807077221 */ /* 0x000fce0000010000 */
.L_x_191:
[----:B------:R-:W-:Y:S05]  /*8200*/  BSYNC.RECONVERGENT B2 ;  /* 0x0000000000027941 */ /* 0x000fea0003800200 */
.L_x_181:
[----:B------:R-:W-:-:S04]  /*8210*/  HFMA2 R15, -RZ, RZ, 0, 0 ;  /* 0x00000000ff0f7431 */ /* 0x000fc800000001ff */
[----:B0-----:R-:W-:Y:S05]  /*8220*/  RET.REL.NODEC R14 `(_Z29intellect3_moe_routing_kernelPKfPfPiiii) ;  /* 0xffffff7c0e747950 */ /* 0x001fea0003c3ffff */
.L_x_192:
        /* <DEDUP_REMOVED lines=13> */
.L_x_236:


//--------------------- .text._Z29glm4_attention_forward_kernelPKfS0_S0_S0_Pfiiii --------------------------
	.section	.text._Z29glm4_attention_forward_kernelPKfS0_S0_S0_Pfiiii,"ax",@progbits
	.align	128
        .global         _Z29glm4_attention_forward_kernelPKfS0_S0_S0_Pfiiii
        .type           _Z29glm4_attention_forward_kernelPKfS0_S0_S0_Pfiiii,@function
        .size           _Z29glm4_attention_forward_kernelPKfS0_S0_S0_Pfiiii,(.L_x_238 - _Z29glm4_attention_forward_kernelPKfS0_S0_S0_Pfiiii)
        .other          _Z29glm4_attention_forward_kernelPKfS0_S0_S0_Pfiiii,@"STO_CUDA_ENTRY STV_DEFAULT"
_Z29glm4_attention_forward_kernelPKfS0_S0_S0_Pfiiii:
.text._Z29glm4_attention_forward_kernelPKfS0_S0_S0_Pfiiii:
[----:B------:R-:W-:Y:S08]  /*0000*/  LDC R1, c[0x0][0x37c] ;  /* 0x0000df00ff017b82 */ /* 0x000ff00000000800 */
[----:B------:R-:W0:Y:S01]  /*0010*/  S2UR UR4, SR_CTAID.Y ;  /* 0x00000000000479c3 */ /* 0x000e220000002600 */
[----:B------:R-:W1:Y:S07]  /*0020*/  S2R R6, SR_TID.X ;  /* 0x0000000000067919 */ /* 0x000e6e0000002100 */
[----:B------:R-:W0:Y:S08]  /*0030*/  LDC R8, c[0x0][0x3b0] ;  /* 0x0000ec00ff087b82 */ /* 0x000e300000000800 */
[----:B------:R-:W2:Y:S01]  /*0040*/  S2UR UR5, SR_CTAID.X ;  /* 0x00000000000579c3 */ /* 0x000ea20000002500 */
[----:B0-----:R-:W-:-:S13]  /*0050*/  ISETP.LE.AND P0, PT, R8, UR4, PT ;  /* 0x0000000408007c0c */ /* 0x001fda000bf03270 */
[----:B-12---:R-:W-:Y:S05]  /*0060*/  @P0 EXIT ;  /* 0x000000000000094d */ /* 0x006fea0003800000 */
[----:B------:R-:W0:Y:S01]  /*0070*/  LDCU UR9, c[0x0][0x3ac] ;  /* 0x00007580ff0977ac */ /* 0x000e220008000800 */
[----:B------:R-:W1:Y:S01]  /*0080*/  LDC R7, c[0x0][0x360] ;  /* 0x0000d800ff077b82 */ /* 0x000e620000000800 */
[----:B------:R-:W2:Y:S01]  /*0090*/  LDCU UR6, c[0x0][0x370] ;  /* 0x00006e00ff0677ac */ /* 0x000ea20008000800 */
[----:B------:R-:W3:Y:S01]  /*00a0*/  LDCU UR11, c[0x0][0x3b4] ;  /* 0x00007680ff0b77ac */ /* 0x000ee20008000800 */
[----:B------:R-:W4:Y:S01]  /*00b0*/  LDCU UR7, c[0x0][0x378] ;  /* 0x00006f00ff0777ac */ /* 0x000f220008000800 */
[----:B------:R-:W1:Y:S01]  /*00c0*/  LDCU.64 UR12, c[0x0][0x358] ;  /* 0x00006b00ff0c77ac */ /* 0x000e620008000a00 */
[----:B0-----:R-:W-:Y:S01]  /*00d0*/  UISETP.GT.AND UP0, UPT, UR9, URZ, UPT ;  /* 0x000000ff0900728c */ /* 0x001fe2000bf04270 */
[----:B------:R-:W0:Y:S01]  /*00e0*/  LDCU UR8, c[0x0][0x374] ;  /* 0x00006e80ff0877ac */ /* 0x000e220008000800 */
[C---:B-1----:R-:W-:Y:S01]  /*00f0*/  IMAD R6, R7.reuse, UR5, R6 ;  /* 0x0000000507067c24 */ /* 0x042fe2000f8e0206 */
[----:B---3--:R-:W-:Y:S01]  /*0100*/  UIMAD UR14, UR11, UR9, URZ ;  /* 0x000000090b0e72a4 */ /* 0x008fe2000f8e02ff */
[----:B--2---:R-:W-:-:S05]  /*0110*/  IMAD R7, R7, UR6, RZ ;  /* 0x0000000607077c24 */ /* 0x004fca000f8e02ff */
[----:B0---4-:R-:W-:Y:S06]  /*0120*/  BRA.U UP0, `(.L_x_193) ;  /* 0x0000000500307547 */ /* 0x011fec000b800000 */
[----:B------:R-:W0:Y:S02]  /*0130*/  S2UR UR6, SR_CTAID.Z ;  /* 0x00000000000679c3 */ /* 0x000e240000002700 */
.L_x_201:
[----:B------:R-:W0:Y:S02]  /*0140*/  LDCU UR5, c[0x0][0x3ac] ;  /* 0x00007580ff0577ac */ /* 0x000e240008000800 */
[----:B0-----:R-:W-:-:S09]  /*0150*/  UISETP.GE.AND UP0, UPT, UR6, UR5, UPT ;  /* 0x000000050600728c */ /* 0x001fd2000bf06270 */
[----:B------:R-:W-:Y:S05]  /*0160*/  BRA.U UP0, `(.L_x_194) ;  /* 0x00000005000c7547 */ /* 0x000fea000b800000 */
[----:B------:R-:W-:-:S05]  /*0170*/  UMOV UR5, UR6 ;  /* 0x0000000600057c82 */ /* 0x000fca0008000000 */
.L_x_200:
[----:B------:R-:W0:Y:S01]  /*0180*/  LDCU UR9, c[0x0][0x3ac] ;  /* 0x00007580ff0977ac */ /* 0x000e220008000800 */
[----:B------:R-:W-:Y:S01]  /*0190*/  ISETP.GE.AND P0, PT, R6, UR14, PT ;  /* 0x0000000e06007c0c */ /* 0x000fe2000bf06270 */
[----:B------:R-:W-:Y:S01]  /*01a0*/  BSSY.RECONVERGENT B0, `(.L_x_195) ;  /* 0x000003e000007945 */ /* 0x000fe20003800200 */
[----:B------:R-:W-:Y:S01]  /*01b0*/  UIADD3 UR5, UPT, UPT, UR7, UR5, URZ ;  /* 0x0000000507057290 */ /* 0x000fe2000fffe0ff */
[----:B------:R-:W1:Y:S03]  /*01c0*/  LDCU UR10, c[0x0][0x3ac] ;  /* 0x00007580ff0a77ac */ /* 0x000e660008000800 */
[----:B0-----:R-:W-:-:S07]  /*01d0*/  UISETP.GE.AND UP0, UPT, UR5, UR9, UPT ;  /* 0x000000090500728c */ /* 0x001fce000bf06270 */
[----:B------:R-:W-:Y:S05]  /*01e0*/  @P0 BRA `(.L_x_196) ;  /* 0x0000000000e40947 */ /* 0x000fea0003800000 */
[----:B------:R-:W0:Y:S01]  /*01f0*/  LDC R0, c[0x0][0x3b4] ;  /* 0x0000ed00ff007b82 */ /* 0x000e220000000800 */
[----:B------:R-:W-:-:S07]  /*0200*/  HFMA2 R8, -RZ, RZ, 0, 0 ;  /* 0x00000000ff087431 */ /* 0x000fce00000001ff */
[----:B------:R-:W2:Y:S08]  /*0210*/  LDC R4, c[0x0][0x3b4] ;  /* 0x0000ed00ff047b82 */ /* 0x000eb00000000800 */
[----:B------:R-:W3:Y:S01]  /*0220*/  LDC R5, c[0x0][0x3b0] ;  /* 0x0000ec00ff057b82 */ /* 0x000ee20000000800 */
[----:B0-----:R-:W-:-:S07]  /*0230*/  IABS R0, R0 ;  /* 0x0000000000007213 */ /* 0x001fce0000000000 */
[----:B------:R-:W0:Y:S01]  /*0240*/  LDC.64 R2, c[0x0][0x3a0] ;  /* 0x0000e800ff027b82 */ /* 0x000e220000000a00 */
[----:B------:R-:W4:Y:S08]  /*0250*/  I2F.RP R10, R0 ;  /* 0x00000000000a7306 */ /* 0x000f300000209400 */
[----:B----4-:R-:W4:Y:S02]  /*0260*/  MUFU.RCP R10, R10 ;  /* 0x0000000a000a7308 */ /* 0x010f240000001000 */
[----:B----4-:R-:W-:-:S06]  /*0270*/  IADD3 R9, PT, PT, R10, 0xffffffe, RZ ;  /* 0x0ffffffe0a097810 */ /* 0x010fcc0007ffe0ff */
[----:B------:R-:W4:Y:S02]  /*0280*/  F2I.FTZ.U32.TRUNC.NTZ R9, R9 ;  /* 0x0000000900097305 */ /* 0x000f24000021f000 */
[----:B----4-:R-:W-:-:S04]  /*0290*/  IMAD.MOV R11, RZ, RZ, -R9 ;  /* 0x000000ffff0b7224 */ /* 0x010fc800078e0a09 */
[----:B------:R-:W-:-:S04]  /*02a0*/  IMAD R11, R11, R0, RZ ;  /* 0x000000000b0b7224 */ /* 0x000fc800078e02ff */
[----:B------:R-:W-:-:S04]  /*02b0*/  IMAD.HI.U32 R11, R9, R11, R8 ;  /* 0x0000000b090b7227 */ /* 0x000fc800078e0008 */
[----:B0-23--:R-:W-:-:S07]  /*02c0*/  IMAD.MOV.U32 R8, RZ, RZ, R6 ;  /* 0x000000ffff087224 */ /* 0x00dfce00078e0006 */
.L_x_199:
[----:B------:R-:W-:Y:S01]  /*02d0*/  IABS R12, R8 ;  /* 0x00000008000c7213 */ /* 0x000fe20000000000 */
[----:B------:R-:W-:Y:S01]  /*02e0*/  BSSY.RECONVERGENT B1, `(.L_x_197) ;  /* 0x0000026000017945 */ /* 0x000fe20003800200 */
[-C--:B------:R-:W-:Y:S02]  /*02f0*/  IABS R9, R4.reuse ;  /* 0x0000000400097213 */ /* 0x080fe40000000000 */
[----:B------:R-:W-:Y:S01]  /*0300*/  LOP3.LUT R15, RZ, R4, RZ, 0x33, !PT ;  /* 0x00000004ff0f7212 */ /* 0x000fe200078e33ff */
[----:B------:R-:W-:-:S05]  /*0310*/  IMAD.HI.U32 R10, R11, R12, RZ ;  /* 0x0000000c0b0a7227 */ /* 0x000fca00078e00ff */
[----:B------:R-:W-:-:S05]  /*0320*/  IADD3 R13, PT, PT, -R10, RZ, RZ ;  /* 0x000000ff0a0d7210 */ /* 0x000fca0007ffe1ff */
[----:B------:R-:W-:Y:S01]  /*0330*/  IMAD R13, R9, R13, R12 ;  /* 0x0000000d090d7224 */ /* 0x000fe200078e020c */
[----:B------:R-:W-:-:S04]  /*0340*/  LOP3.LUT R12, R8, R4, RZ, 0x3c, !PT ;  /* 0x00000004080c7212 */ /* 0x000fc800078e3cff */
[----:B------:R-:W-:Y:S02]  /*0350*/  ISETP.GT.U32.AND P1, PT, R0, R13, PT ;  /* 0x0000000d0000720c */ /* 0x000fe40003f24070 */
[----:B------:R-:W-:-:S11]  /*0360*/  ISETP.GE.AND P2, PT, R12, RZ, PT ;  /* 0x000000ff0c00720c */ /* 0x000fd60003f46270 */
[----:B------:R-:W-:Y:S01]  /*0370*/  @!P1 IMAD.IADD R13, R13, 0x1, -R9 ;  /* 0x000000010d0d9824 */ /* 0x000fe200078e0a09 */
[----:B------:R-:W-:Y:S02]  /*0380*/  @!P1 IADD3 R10, PT, PT, R10, 0x1, RZ ;  /* 0x000000010a0a9810 */ /* 0x000fe40007ffe0ff */
[----:B------:R-:W-:Y:S02]  /*0390*/  ISETP.NE.AND P1, PT, R4, RZ, PT ;  /* 0x000000ff0400720c */ /* 0x000fe40003f25270 */
[----:B------:R-:W-:-:S13]  /*03a0*/  ISETP.GE.U32.AND P0, PT, R13, R0, PT ;  /* 0x000000000d00720c */ /* 0x000fda0003f06070 */
[----:B------:R-:W-:-:S05]  /*03b0*/  @P0 VIADD R10, R10, 0x1 ;  /* 0x000000010a0a0836 */ /* 0x000fca0000000000 */
[----:B------:R-:W-:-:S04]  /*03c0*/  @!P2 IADD3 R10, PT, PT, -R10, RZ, RZ ;  /* 0x000000ff0a0aa210 */ /* 0x000fc80007ffe1ff */
[----:B------:R-:W-:-:S04]  /*03d0*/  SEL R12, R15, R10, !P1 ;  /* 0x0000000a0f0c7207 */ /* 0x000fc80004800000 */
[----:B-1----:R-:W-:-:S04]  /*03e0*/  ISETP.GE.AND P0, PT, R12, UR10, PT ;  /* 0x0000000a0c007c0c */ /* 0x002fc8000bf06270 */
[----:B------:R-:W-:-:S13]  /*03f0*/  ISETP.LT.OR P0, PT, R4, RZ, P0 ;  /* 0x000000ff0400720c */ /* 0x000fda0000701670 */
[----:B------:R-:W-:Y:S05]  /*0400*/  @P0 BRA `(.L_x_198) ;  /* 0x00000000004c0947 */ /* 0x000fea0003800000 */
[----:B------:R-:W0:Y:S01]  /*0410*/  I2F.RP R14, R9 ;  /* 0x00000009000e7306 */ /* 0x000e220000209400 */
[----:B------:R-:W-:Y:S01]  /*0420*/  IMAD.MOV.U32 R0, RZ, RZ, R9 ;  /* 0x000000ffff007224 */ /* 0x000fe200078e0009 */
[----:B------:R-:W-:Y:S02]  /*0430*/  ISETP.GE.AND P2, PT, R8, RZ, PT ;  /* 0x000000ff0800720c */ /* 0x000fe40003f46270 */
[----:B------:R-:W-:Y:S02]  /*0440*/  IADD3 R10, PT, PT, R13, -R9, RZ ;  /* 0x800000090d0a7210 */ /* 0x000fe40007ffe0ff */
[----:B------:R-:W-:-:S04]  /*0450*/  ISETP.GT.U32.AND P0, PT, R0, R13, PT ;  /* 0x0000000d0000720c */ /* 0x000fc80003f04070 */
[----:B------:R-:W-:Y:S01]  /*0460*/  SEL R10, R10, R13, !P0 ;  /* 0x0000000d0a0a7207 */ /* 0x000fe20004000000 */
[----:B------:R-:W-:Y:S01]  /*0470*/  IMAD R13, R12, R5, UR4 ;  /* 0x000000040c0d7e24 */ /* 0x000fe2000f8e0205 */
[----:B0-----:R-:W0:Y:S03]  /*0480*/  MUFU.RCP R14, R14 ;  /* 0x0000000e000e7308 */ /* 0x001e260000001000 */
[----:B------:R-:W-:-:S05]  /*0490*/  @!P2 IMAD.MOV R10, RZ, RZ, -R10 ;  /* 0x000000ffff0aa224 */ /* 0x000fca00078e0a0a */
[----:B------:R-:W-:-:S05]  /*04a0*/  SEL R15, R15, R10, !P1 ;  /* 0x0000000a0f0f7207 */ /* 0x000fca0004800000 */
[----:B------:R-:W-:-:S04]  /*04b0*/  IMAD R13, R13, R4, R15 ;  /* 0x000000040d0d7224 */ /* 0x000fc800078e020f */
[----:B------:R-:W-:Y:S01]  /*04c0*/  IMAD.WIDE R12, R13, 0x4, R2 ;  /* 0x000000040d0c7825 */ /* 0x000fe200078e0202 */
[----:B0-----:R-:W-:-:S04]  /*04d0*/  IADD3 R16, PT, PT, R14, 0xffffffe, RZ ;  /* 0x0ffffffe0e107810 */ /* 0x001fc80007ffe0ff */
[----:B------:R0:W-:Y:S01]  /*04e0*/  STG.E desc[UR12][R12.64], RZ ;  /* 0x000000ff0c007986 */ /* 0x0001e2000c10190c */
[----:B------:R-:W1:Y:S02]  /*04f0*/  F2I.FTZ.U32.TRUNC.NTZ R11, R16 ;  /* 0x00000010000b7305 */ /* 0x000e64000021f000 */
[----:B-1----:R-:W-:-:S04]  /*0500*/  IMAD.MOV R10, RZ, RZ, -R11 ;  /* 0x000000ffff0a7224 */ /* 0x002fc800078e0a0b */
[----:B------:R-:W-:Y:S01]  /*0510*/  IMAD R9, R10, R9, RZ ;  /* 0x000000090a097224 */ /* 0x000fe200078e02ff */
[----:B------:R-:W-:-:S05]  /*0520*/  MOV R10, RZ ;  /* 0x000000ff000a7202 */ /* 0x000fca0000000f00 */
[----:B0-----:R-:W-:-:S07]  /*0530*/  IMAD.HI.U32 R11, R11, R9, R10 ;  /* 0x000000090b0b7227 */ /* 0x001fce00078e000a */
.L_x_198:
[----:B------:R-:W-:Y:S05]  /*0540*/  BSYNC.RECONVERGENT B1 ;  /* 0x0000000000017941 */ /* 0x000fea0003800200 */
.L_x_197:
[----:B------:R-:W-:-:S05]  /*0550*/  IMAD.IADD R8, R7, 0x1, R8 ;  /* 0x0000000107087824 */ /* 0x000fca00078e0208 */
[----:B------:R-:W-:-:S13]  /*0560*/  ISETP.GE.AND P0, PT, R8, UR14, PT ;  /* 0x0000000e08007c0c */ /* 0x000fda000bf06270 */
[----:B------:R-:W-:Y:S05]  /*0570*/  @!P0 BRA `(.L_x_199) ;  /* 0xfffffffc00548947 */ /* 0x000fea000383ffff */
.L_x_196:
[----:B-1----:R-:W-:Y:S05]  /*0580*/  BSYNC.RECONVERGENT B0 ;  /* 0x0000000000007941 */ /* 0x002fea0003800200 */
.L_x_195:
[----:B------:R-:W-:Y:S05]  /*0590*/  BRA.U !UP0, `(.L_x_200) ;  /* 0xfffffff908f87547 */ /* 0x000fea000b83ffff */
.L_x_194:
[----:B------:R-:W0:Y:S01]  /*05a0*/  LDCU UR5, c[0x0][0x3b0] ;  /* 0x00007600ff0577ac */ /* 0x000e220008000800 */
[----:B------:R-:W-:-:S04]  /*05b0*/  UIADD3 UR4, UPT, UPT, UR8, UR4, URZ ;  /* 0x0000000408047290 */ /* 0x000fc8000fffe0ff */
[----:B0-----:R-:W-:-:S09]  /*05c0*/  UISETP.GE.AND UP0, UPT, UR4, UR5, UPT ;  /* 0x000000050400728c */ /* 0x001fd2000bf06270 */
[----:B------:R-:W-:Y:S05]  /*05d0*/  BRA.U !UP0, `(.L_x_201) ;  /* 0xfffffff908d87547 */ /* 0x000fea000b83ffff */
[----:B------:R-:W-:Y:S05]  /*05e0*/  EXIT ;  /* 0x000000000000794d */ /* 0x000fea0003800000 */
.L_x_193:
[----:B------:R-:W0:Y:S01]  /*05f0*/  LDCU.64 UR8, c[0x0][0x390] ;  /* 0x00007200ff0877ac */ /* 0x000e220008000a00 */
[----:B------:R-:W-:Y:S01]  /*0600*/  I2FP.F32.S32 R0, UR11 ;  /* 0x0000000b00007c45 */ /* 0x000fe20008201400 */
[----:B------:R-:W-:Y:S01]  /*0610*/  IMAD R8, R8, UR11, RZ ;  /* 0x0000000b08087c24 */ /* 0x000fe2000f8e02ff */
[----:B------:R-:W-:Y:S02]  /*0620*/  UISETP.LT.AND UP1, UPT, UR11, 0x1, UPT ;  /* 0x000000010b00788c */ /* 0x000fe4000bf21270 */
[----:B------:R-:W-:Y:S01]  /*0630*/  IADD3 R2, PT, PT, R0, -0xd000000, RZ ;  /* 0xf300000000027810 */ /* 0x000fe20007ffe0ff */
[----:B------:R1:W2:Y:S01]  /*0640*/  MUFU.RSQ R3, R0 ;  /* 0x0000000000037308 */ /* 0x0002a20000001400 */
[----:B------:R-:W-:Y:S02]  /*0650*/  USEL UR5, UR11, 0x1, !UP1 ;  /* 0x000000010b057887 */ /* 0x000fe4000c800000 */
[----:B------:R-:W-:Y:S02]  /*0660*/  ISETP.GT.U32.AND P0, PT, R2, 0x727fffff, PT ;  /* 0x727fffff0200780c */ /* 0x000fe40003f04070 */
[----:B------:R-:W-:-:S02]  /*0670*/  ULOP3.LUT UR15, UR5, 0xf, URZ, 0xc0, !UPT ;  /* 0x0000000f050f7892 */ /* 0x000fc4000f8ec0ff */
[----:B------:R-:W-:Y:S02]  /*0680*/  ULOP3.LUT UR17, UR5, 0x7, URZ, 0xc0, !UPT ;  /* 0x0000000705117892 */ /* 0x000fe4000f8ec0ff */
[----:B------:R-:W-:Y:S02]  /*0690*/  ULOP3.LUT UR19, UR5, 0x7ffffff0, URZ, 0xc0, !UPT ;  /* 0x7ffffff005137892 */ /* 0x000fe4000f8ec0ff */
[----:B0-----:R-:W-:Y:S02]  /*06a0*/  UIADD3 UR8, UP0, UPT, UR8, 0x20, URZ ;  /* 0x0000002008087890 */ /* 0x001fe4000ff1e0ff */
[----:B------:R-:W-:Y:S02]  /*06b0*/  ULOP3.LUT UR5, UR5, 0x3, URZ, 0xc0, !UPT ;  /* 0x0000000305057892 */ /* 0x000fe4000f8ec0ff */
[----:B------:R-:W-:Y:S02]  /*06c0*/  UIADD3.X UR9, UPT, UPT, URZ, UR9, URZ, UP0, !UPT ;  /* 0x00000009ff097290 */ /* 0x000fe400087fe4ff */
[----:B------:R-:W-:-:S02]  /*06d0*/  UIADD3 UR16, UPT, UPT, UR15, -0x1, URZ ;  /* 0xffffffff0f107890 */ /* 0x000fc4000fffe0ff */
[----:B------:R-:W-:Y:S02]  /*06e0*/  UIADD3 UR18, UPT, UPT, UR17, -0x1, URZ ;  /* 0xffffffff11127890 */ /* 0x000fe4000fffe0ff */
[----:B------:R-:W-:Y:S01]  /*06f0*/  UIADD3 UR10, UPT, UPT, -UR19, URZ, URZ ;  /* 0x000000ff130a7290 */ /* 0x000fe2000fffe1ff */
[----:B-12---:R-:W-:Y:S11]  /*0700*/  @!P0 BRA `(.L_x_202) ;  /* 0x00000000000c8947 */ /* 0x006ff60003800000 */
[----:B------:R-:W-:-:S07]  /*0710*/  MOV R4, 0x730 ;  /* 0x0000073000047802 */ /* 0x000fce0000000f00 */
[----:B------:R-:W-:Y:S05]  /*0720*/  CALL.REL.NOINC `($__internal_2_$__cuda_sm20_sqrt_rn_f32_slowpath) ;  /* 0x0000000c00cc7944 */ /* 0x000fea0003c00000 */
[----:B------:R-:W-:Y:S05]  /*0730*/  BRA `(.L_x_203) ;  /* 0x0000000000107947 */ /* 0x000fea0003800000 */
.L_x_202:
[----:B------:R-:W-:Y:S01]  /*0740*/  FMUL.FTZ R9, R0, R3 ;  /* 0x0000000300097220 */ /* 0x000fe20000410000 */
[----:B------:R-:W-:-:S03]  /*0750*/  FMUL.FTZ R3, R3, 0.5 ;  /* 0x3f00000003037820 */ /* 0x000fc60000410000 */
[----:B------:R-:W-:-:S04]  /*0760*/  FFMA R0, -R9, R9, R0 ;  /* 0x0000000909007223 */ /* 0x000fc80000000100 */
[----:B------:R-:W-:-:S07]  /*0770*/  FFMA R9, R0, R3, R9 ;  /* 0x0000000300097223 */ /* 0x000fce0000000009 */
.L_x_203:
[----:B0-----:R-:W0:Y:S01]  /*0780*/  S2UR UR6, SR_CTAID.Z ;  /* 0x00000000000679c3 */ /* 0x001e220000002700 */
[----:B------:R-:W0:Y:S02]  /*0790*/  LDCU UR7, c[0x0][0x3ac] ;  /* 0x00007580ff0777ac */ /* 0x000e240008000800 */
[----:B0-----:R-:W-:-:S09]  /*07a0*/  UISETP.GE.AND UP0, UPT, UR6, UR7, UPT ;  /* 0x000000070600728c */ /* 0x001fd2000bf06270 */
[----:B-1----:R-:W-:Y:S05]  /*07b0*/  BRA.U UP0, `(.L_x_204) ;  /* 0x0000000d00907547 */ /* 0x002fea000b800000 */
[----:B------:R-:W0:Y:S02]  /*07c0*/  LDCU UR11, c[0x0][0x3b4] ;  /* 0x00007680ff0b77ac */ /* 0x000e240008000800 */
[----:B0-----:R-:W-:-:S12]  /*07d0*/  UIMAD UR11, UR4, UR11, URZ ;  /* 0x0000000b040b72a4 */ /* 0x001fd8000f8e02ff */
.L_x_221:
[----:B------:R-:W-:Y:S01]  /*07e0*/  ISETP.GE.AND P0, PT, R6, UR14, PT ;  /* 0x0000000e06007c0c */ /* 0x000fe2000bf06270 */
[----:B------:R-:W-:-:S12]  /*07f0*/  BSSY.RECONVERGENT B0, `(.L_x_205) ;  /* 0x00000db000007945 */ /* 0x000fd80003800200 */
[----:B01----:R-:W-:Y:S05]  /*0800*/  @P0 BRA `(.L_x_206) ;  /* 0x0000000c00640947 */ /* 0x003fea0003800000 */
[----:B------:R-:W-:-:S07]  /*0810*/  IMAD.MOV.U32 R10, RZ, RZ, R6 ;  /* 0x000000ffff0a7224 */ /* 0x000fce00078e0006 */
.L_x_220:
[----:B0-----:R-:W0:Y:S01]  /*0820*/  LDC R13, c[0x0][0x3b4] ;  /* 0x0000ed00ff0d7b82 */ /* 0x001e220000000800 */
[----:B-1----:R-:W-:Y:S01]  /*0830*/  HFMA2 R2, -RZ, RZ, 0, 0 ;  /* 0x00000000ff027431 */ /* 0x002fe200000001ff */
[----:B------:R-:W1:Y:S01]  /*0840*/  LDCU UR7, c[0x0][0x3ac] ;  /* 0x00007580ff0777ac */ /* 0x000e620008000800 */
[----:B------:R-:W-:Y:S01]  /*0850*/  BSSY.RECONVERGENT B1, `(.L_x_207) ;  /* 0x00000d1000017945 */ /* 0x000fe20003800200 */
[----:B0-----:R-:W-:-:S04]  /*0860*/  IABS R5, R13 ;  /* 0x0000000d00057213 */ /* 0x001fc80000000000 */
[----:B------:R-:W0:Y:S08]  /*0870*/  I2F.RP R4, R5 ;  /* 0x0000000500047306 */ /* 0x000e300000209400 */
[----:B0-----:R-:W0:Y:S02]  /*0880*/  MUFU.RCP R4, R4 ;  /* 0x0000000400047308 */ /* 0x001e240000001000 */
[----:B0-----:R-:W-:-:S06]  /*0890*/  IADD3 R11, PT, PT, R4, 0xffffffe, RZ ;  /* 0x0ffffffe040b7810 */ /* 0x001fcc0007ffe0ff */
[----:B------:R-:W0:Y:S02]  /*08a0*/  F2I.FTZ.U32.TRUNC.NTZ R3, R11 ;  /* 0x0000000b00037305 */ /* 0x000e24000021f000 */
[----:B0-----:R-:W-:-:S04]  /*08b0*/  IMAD.MOV R0, RZ, RZ, -R3 ;  /* 0x000000ffff007224 */ /* 0x001fc800078e0a03 */
[----:B------:R-:W-:Y:S01]  /*08c0*/  IMAD R15, R0, R5, RZ ;  /* 0x00000005000f7224 */ /* 0x000fe200078e02ff */
[----:B------:R-:W-:-:S03]  /*08d0*/  IABS R0, R10 ;  /* 0x0000000a00007213 */ /* 0x000fc60000000000 */
[----:B------:R-:W-:-:S04]  /*08e0*/  IMAD.HI.U32 R15, R3, R15, R2 ;  /* 0x0000000f030f7227 */ /* 0x000fc800078e0002 */
[----:B------:R-:W-:-:S04]  /*08f0*/  IMAD.MOV.U32 R2, RZ, RZ, R0 ;  /* 0x000000ffff027224 */ /* 0x000fc800078e0000 */
[----:B------:R-:W-:Y:S01]  /*0900*/  IMAD.HI.U32 R0, R15, R2, RZ ;  /* 0x000000020f007227 */ /* 0x000fe200078e00ff */
[----:B------:R-:W-:-:S04]  /*0910*/  LOP3.LUT R15, RZ, R13, RZ, 0x33, !PT ;  /* 0x0000000dff0f7212 */ /* 0x000fc800078e33ff */
        /* <DEDUP_REMOVED lines=13> */
[----:B------:R-:W-:-:S13]  /*09f0*/  ISETP.GT.AND P0, PT, R13, -0x1, !P0 ;  /* 0xffffffff0d00780c */ /* 0x000fda0004704270 */
[----:B------:R-:W-:Y:S05]  /*0a00*/  @!P0 BRA `(.L_x_208) ;  /* 0x0000000800d48947 */ /* 0x000fea0003800000 */
[----:B------:R-:W-:Y:S01]  /*0a10*/  ISETP.GE.AND P2, PT, R10, RZ, PT ;  /* 0x000000ff0a00720c */ /* 0x000fe20003f46270 */
[----:B------:R-:W-:Y:S01]  /*0a20*/  IMAD.IADD R3, R2, 0x1, -R5 ;  /* 0x0000000102037824 */ /* 0x000fe200078e0a05 */
[-C--:B------:R-:W-:Y:S01]  /*0a30*/  ISETP.GT.U32.AND P0, PT, R5, R2.reuse, PT ;  /* 0x000000020500720c */ /* 0x080fe20003f04070 */
[----:B------:R-:W-:Y:S01]  /*0a40*/  IMAD.MOV.U32 R0, RZ, RZ, RZ ;  /* 0x000000ffff007224 */ /* 0x000fe200078e00ff */
[----:B------:R-:W0:Y:S02]  /*0a50*/  LDC.64 R4, c[0x0][0x380] ;  /* 0x0000e000ff047b82 */ /* 0x000e240000000a00 */
[----:B------:R-:W-:-:S07]  /*0a60*/  SEL R2, R3, R2, !P0 ;  /* 0x0000000203027207 */ /* 0x000fce0004000000 */
[----:B------:R-:W-:-:S04]  /*0a70*/  @!P2 IADD3 R2, PT, PT, -R2, RZ, RZ ;  /* 0x000000ff0202a210 */ /* 0x000fc80007ffe1ff */
[----:B------:R-:W-:Y:S02]  /*0a80*/  SEL R2, R15, R2, !P1 ;  /* 0x000000020f027207 */ /* 0x000fe40004800000 */
[----:B------:R-:W-:-:S03]  /*0a90*/  CS2R R14, SRZ ;  /* 0x00000000000e7805 */ /* 0x000fc6000001ff00 */
[----:B------:R-:W-:-:S04]  /*0aa0*/  IMAD R13, R13, UR4, R2 ;  /* 0x000000040d0d7c24 */ /* 0x000fc8000f8e0202 */
[----:B------:R-:W-:-:S04]  /*0ab0*/  IMAD R12, R11, R8, R13 ;  /* 0x000000080b0c7224 */ /* 0x000fc800078e020d */
[----:B0-----:R-:W-:-:S07]  /*0ac0*/  IMAD.WIDE R4, R12, 0x4, R4 ;  /* 0x000000040c047825 */ /* 0x001fce00078e0204 */
.L_x_217:
[----:B------:R-:W0:Y:S01]  /*0ad0*/  LDC.64 R2, c[0x0][0x398] ;  /* 0x0000e600ff027b82 */ /* 0x000e220000000a00 */
[----:B------:R-:W1:Y:S02]  /*0ae0*/  LDCU UR7, c[0x0][0x3ac] ;  /* 0x00007580ff0777ac */ /* 0x000e640008000800 */
[----:B-1----:R-:W-:-:S04]  /*0af0*/  IMAD R17, R11, UR7, R14 ;  /* 0x000000070b117c24 */ /* 0x002fc8000f8e020e */
[----:B0-----:R-:W-:-:S06]  /*0b00*/  IMAD.WIDE R2, R17, 0x4, R2 ;  /* 0x0000000411027825 */ /* 0x001fcc00078e0202 */
[----:B------:R-:W2:Y:S01]  /*0b10*/  LDG.E.CONSTANT R2, desc[UR12][R2.64] ;  /* 0x0000000c02027981 */ /* 0x000ea2000c1e9900 */
[----:B------:R-:W-:Y:S01]  /*0b20*/  BSSY.RECONVERGENT B2, `(.L_x_209) ;  /* 0x0000088000027945 */ /* 0x000fe20003800200 */
[----:B--2---:R-:W-:-:S13]  /*0b30*/  FSETP.GT.AND P0, PT, R2, RZ, PT ;  /* 0x000000ff0200720b */ /* 0x004fda0003f04000 */
[----:B------:R-:W-:Y:S05]  /*0b40*/  @!P0 BRA `(.L_x_210) ;  /* 0x0000000800148947 */ /* 0x000fea0003800000 */
[----:B------:R-:W0:Y:S01]  /*0b50*/  LDC.64 R16, c[0x0][0x388] ;  /* 0x0000e200ff107b82 */ /* 0x000e220000000a00 */
[----:B------:R-:W-:Y:S01]  /*0b60*/  IMAD R3, R14, R8, R13 ;  /* 0x000000080e037224 */ /* 0x000fe200078e020d */
[----:B------:R-:W2:Y:S01]  /*0b70*/  LDG.E.CONSTANT R2, desc[UR12][R4.64] ;  /* 0x0000000c04027981 */ /* 0x000ea2000c1e9900 */
[----:B------:R-:W1:Y:S05]  /*0b80*/  MUFU.RCP R18, R9 ;  /* 0x0000000900127308 */ /* 0x000e6a0000001000 */
[----:B------:R-:W3:Y:S01]  /*0b90*/  LDC R19, c[0x0][0x3b4] ;  /* 0x0000ed00ff137b82 */ /* 0x000ee20000000800 */
[----:B0-----:R-:W-:-:S06]  /*0ba0*/  IMAD.WIDE R16, R3, 0x4, R16 ;  /* 0x0000000403107825 */ /* 0x001fcc00078e0210 */
[----:B------:R0:W2:Y:S01]  /*0bb0*/  LDG.E.CONSTANT R17, desc[UR12][R16.64] ;  /* 0x0000000c10117981 */ /* 0x0000a2000c1e9900 */
[----:B-1----:R-:W-:-:S04]  /*0bc0*/  FFMA R3, -R9, R18, 1 ;  /* 0x3f80000009037423 */ /* 0x002fc80000000112 */
[----:B------:R-:W-:Y:S01]  /*0bd0*/  FFMA R3, R18, R3, R18 ;  /* 0x0000000312037223 */ /* 0x000fe20000000012 */
[----:B---3--:R-:W-:Y:S01]  /*0be0*/  ISETP.GE.AND P2, PT, R19, 0x10, PT ;  /* 0x000000101300780c */ /* 0x008fe20003f46270 */
[----:B------:R-:W-:Y:S01]  /*0bf0*/  BSSY.RECONVERGENT B3, `(.L_x_211) ;  /* 0x000000c000037945 */ /* 0x000fe20003800200 */
[----:B0-----:R-:W-:Y:S02]  /*0c00*/  IMAD R16, R14, R8, UR11 ;  /* 0x0000000b0e107e24 */ /* 0x001fe4000f8e0208 */
[----:B--2---:R-:W-:-:S04]  /*0c10*/  FMUL R2, R2, R17 ;  /* 0x0000001102027220 */ /* 0x004fc80000400000 */
[----:B------:R-:W0:Y:S01]  /*0c20*/  FCHK P0, R2, R9 ;  /* 0x0000000902007302 */ /* 0x000e220000000000 */
[----:B------:R-:W-:-:S04]  /*0c30*/  FFMA R18, R2, R3, RZ ;  /* 0x0000000302127223 */ /* 0x000fc800000000ff */
[----:B------:R-:W-:-:S04]  /*0c40*/  FFMA R19, -R9, R18, R2 ;  /* 0x0000001209137223 */ /* 0x000fc80000000102 */
[----:B------:R-:W-:Y:S01]  /*0c50*/  FFMA R3, R3, R19, R18 ;  /* 0x0000001303037223 */ /* 0x000fe20000000012 */
[----:B0-----:R-:W-:Y:S06]  /*0c60*/  @!P0 BRA `(.L_x_212) ;  /* 0x0000000000108947 */ /* 0x001fec0003800000 */
[----:B------:R-:W-:Y:S02]  /*0c70*/  MOV R3, R9 ;  /* 0x0000000900037202 */ /* 0x000fe40000000f00 */
[----:B------:R-:W-:-:S07]  /*0c80*/  MOV R18, 0xca0 ;  /* 0x00000ca000127802 */ /* 0x000fce0000000f00 */
[----:B------:R-:W-:Y:S05]  /*0c90*/  CALL.REL.NOINC `($__internal_3_$__cuda_sm3x_div_rn_noftz_f32_slowpath) ;  /* 0x0000000800d07944 */ /* 0x000fea0003c00000 */
[----:B------:R-:W-:-:S07]  /*0ca0*/  IMAD.MOV.U32 R3, RZ, RZ, R2 ;  /* 0x000000ffff037224 */ /* 0x000fce00078e0002 */
.L_x_212:
[----:B------:R-:W-:Y:S05]  /*0cb0*/  BSYNC.RECONVERGENT B3 ;  /* 0x0000000000037941 */ /* 0x000fea0003800200 */
.L_x_211:
[----:B------:R-:W-:Y:S02]  /*0cc0*/  HFMA2 R2, -RZ, RZ, 0.96630859375, -0.0022525787353515625 ;  /* 0x3bbb989dff027431 */ /* 0x000fe400000001ff */
[----:B------:R-:W-:Y:S02]  /*0cd0*/  IMAD.MOV.U32 R17, RZ, RZ, 0x437c0000 ;  /* 0x437c0000ff117424 */ /* 0x000fe400078e00ff */
[----:B------:R-:W-:Y:S02]  /*0ce0*/  IMAD.MOV.U32 R19, RZ, RZ, RZ ;  /* 0x000000ffff137224 */ /* 0x000fe400078e00ff */
[----:B------:R-:W-:-:S04]  /*0cf0*/  FFMA.SAT R2, R3, R2, 0.5 ;  /* 0x3f00000003027423 */ /* 0x000fc80000002002 */
[----:B------:R-:W-:-:S04]  /*0d00*/  FFMA.RM R2, R2, R17, 12582913 ;  /* 0x4b40000102027423 */ /* 0x000fc80000004011 */
[C---:B------:R-:W-:Y:S01]  /*0d10*/  FADD R18, R2.reuse, -12583039 ;  /* 0xcb40007f02127421 */ /* 0x040fe20000000000 */
[----:B------:R-:W-:-:S03]  /*0d20*/  SHF.L.U32 R17, R2, 0x17, RZ ;  /* 0x0000001702117819 */ /* 0x000fc600000006ff */
[----:B------:R-:W-:-:S04]  /*0d30*/  FFMA R18, R3, 1.4426950216293334961, -R18 ;  /* 0x3fb8aa3b03127823 */ /* 0x000fc80000000812 */
[----:B------:R-:W-:-:S06]  /*0d40*/  FFMA R18, R3, 1.925963033500011079e-08, R18 ;  /* 0x32a5706003127823 */ /* 0x000fcc0000000012 */
[----:B------:R-:W0:Y:S02]  /*0d50*/  MUFU.EX2 R18, R18 ;  /* 0x0000001200127308 */ /* 0x000e240000000800 */
[----:B0-----:R-:W-:-:S04]  /*0d60*/  FMUL R17, R17, R18 ;  /* 0x0000001211117220 */ /* 0x001fc80000400000 */
[----:B------:R-:W-:Y:S01]  /*0d70*/  FADD R15, R17, R15 ;  /* 0x0000000f110f7221 */ /* 0x000fe20000000000 */
[----:B------:R-:W-:Y:S06]  /*0d80*/  @!P2 BRA `(.L_x_213) ;  /* 0x0000000000a8a947 */ /* 0x000fec0003800000 */
[----:B------:R-:W-:Y:S01]  /*0d90*/  MOV R19, R16 ;  /* 0x0000001000137202 */ /* 0x000fe20000000f00 */
[----:B------:R-:W-:-:S06]  /*0da0*/  UMOV UR7, UR10 ;  /* 0x0000000a00077c82 */ /* 0x000fcc0008000000 */
.L_x_214:
[----:B------:R-:W-:Y:S01]  /*0db0*/  MOV R3, UR9 ;  /* 0x0000000900037c02 */ /* 0x000fe20008000f00 */
[----:B------:R-:W-:-:S04]  /*0dc0*/  IMAD.U32 R2, RZ, RZ, UR8 ;  /* 0x00000008ff027e24 */ /* 0x000fc8000f8e00ff */
[----:B------:R-:W-:-:S05]  /*0dd0*/  IMAD.WIDE R2, R19, 0x4, R2 ;  /* 0x0000000413027825 */ /* 0x000fca00078e0202 */
        /* <DEDUP_REMOVED lines=8> */
[----:B--2---:R-:W-:-:S03]  /*0e60*/  FFMA R0, R17, R22, R0 ;  /* 0x0000001611007223 */ /* 0x004fc60000000000 */
[----:B------:R-:W2:Y:S01]  /*0e70*/  LDG.E.CONSTANT R22, desc[UR12][R2.64] ;  /* 0x0000000c02167981 */ /* 0x000ea2000c1e9900 */
[----:B---3--:R-:W-:-:S03]  /*0e80*/  FFMA R23, R17, R23, R0 ;  /* 0x0000001711177223 */ /* 0x008fc60000000000 */
[----:B------:R-:W3:Y:S01]  /*0e90*/  LDG.E.CONSTANT R0, desc[UR12][R2.64+0x4] ;  /* 0x0000040c02007981 */ /* 0x000ee2000c1e9900 */
[----:B----4-:R-:W-:-:S03]  /*0ea0*/  FFMA R23, R17, R24, R23 ;  /* 0x0000001811177223 */ /* 0x010fc60000000017 */
[----:B------:R-:W4:Y:S01]  /*0eb0*/  LDG.E.CONSTANT R24, desc[UR12][R2.64+0x8] ;  /* 0x0000080c02187981 */ /* 0x000f22000c1e9900 */
[----:B-----5:R-:W-:-:S03]  /*0ec0*/  FFMA R23, R17, R21, R23 ;  /* 0x0000001511177223 */ /* 0x020fc60000000017 */
[----:B------:R-:W5:Y:S01]  /*0ed0*/  LDG.E.CONSTANT R21, desc[UR12][R2.64+0xc] ;  /* 0x00000c0c02157981 */ /* 0x000f62000c1e9900 */
[----:B------:R-:W-:-:S03]  /*0ee0*/  FFMA R23, R17, R28, R23 ;  /* 0x0000001c11177223 */ /* 0x000fc60000000017 */
[----:B------:R-:W5:Y:S01]  /*0ef0*/  LDG.E.CONSTANT R28, desc[UR12][R2.64+0x10] ;  /* 0x0000100c021c7981 */ /* 0x000f62000c1e9900 */
[----:B------:R-:W-:-:S03]  /*0f00*/  FFMA R23, R17, R26, R23 ;  /* 0x0000001a11177223 */ /* 0x000fc60000000017 */
[----:B------:R-:W5:Y:S01]  /*0f10*/  LDG.E.CONSTANT R26, desc[UR12][R2.64+0x14] ;  /* 0x0000140c021a7981 */ /* 0x000f62000c1e9900 */
[----:B------:R-:W-:-:S03]  /*0f20*/  FFMA R25, R17, R20, R23 ;  /* 0x0000001411197223 */ /* 0x000fc60000000017 */
[----:B------:R-:W5:Y:S04]  /*0f30*/  LDG.E.CONSTANT R20, desc[UR12][R2.64+0x18] ;  /* 0x0000180c02147981 */ /* 0x000f68000c1e9900 */
[----:B------:R-:W5:Y:S01]  /*0f40*/  LDG.E.CONSTANT R23, desc[UR12][R2.64+0x1c] ;  /* 0x00001c0c02177981 */ /* 0x000f62000c1e9900 */
[----:B------:R-:W-:Y:S01]  /*0f50*/  FFMA R25, R17, R18, R25 ;  /* 0x0000001211197223 */ /* 0x000fe20000000019 */
[----:B------:R-:W-:Y:S01]  /*0f60*/  UIADD3 UR7, UPT, UPT, UR7, 0x10, URZ ;  /* 0x0000001007077890 */ /* 0x000fe2000fffe0ff */
[----:B------:R-:W-:-:S03]  /*0f70*/  VIADD R19, R19, 0x10 ;  /* 0x0000001013137836 */ /* 0x000fc60000000000 */
[----:B------:R-:W-:Y:S01]  /*0f80*/  UISETP.NE.AND UP0, UPT, UR7, URZ, UPT ;  /* 0x000000ff0700728c */ /* 0x000fe2000bf05270 */
[----:B--2---:R-:W-:-:S04]  /*0f90*/  FFMA R25, R17, R22, R25 ;  /* 0x0000001611197223 */ /* 0x004fc80000000019 */
[----:B---3--:R-:W-:-:S04]  /*0fa0*/  FFMA R25, R17, R0, R25 ;  /* 0x0000000011197223 */ /* 0x008fc80000000019 */
[----:B----4-:R-:W-:-:S04]  /*0fb0*/  FFMA R24, R17, R24, R25 ;  /* 0x0000001811187223 */ /* 0x010fc80000000019 */
[----:B-----5:R-:W-:-:S04]  /*0fc0*/  FFMA R21, R17, R21, R24 ;  /* 0x0000001511157223 */ /* 0x020fc80000000018 */
[----:B------:R-:W-:-:S04]  /*0fd0*/  FFMA R21, R17, R28, R21 ;  /* 0x0000001c11157223 */ /* 0x000fc80000000015 */
[----:B------:R-:W-:-:S04]  /*0fe0*/  FFMA R21, R17, R26, R21 ;  /* 0x0000001a11157223 */ /* 0x000fc80000000015 */
[----:B------:R-:W-:-:S04]  /*0ff0*/  FFMA R20, R17, R20, R21 ;  /* 0x0000001411147223 */ /* 0x000fc80000000015 */
[----:B------:R-:W-:Y:S01]  /*1000*/  FFMA R0, R17, R23, R20 ;  /* 0x0000001711007223 */ /* 0x000fe20000000014 */
[----:B------:R-:W-:Y:S06]  /*1010*/  BRA.U UP0, `(.L_x_214) ;  /* 0xfffffffd00647547 */ /* 0x000fec000b83ffff */
[----:B------:R-:W-:-:S07]  /*1020*/  MOV R19, UR19 ;  /* 0x0000001300137c02 */ /* 0x000fce0008000f00 */
.L_x_213:
[----:B------:R-:W-:-:S09]  /*1030*/  UISETP.NE.AND UP0, UPT, UR15, URZ, UPT ;  /* 0x000000ff0f00728c */ /* 0x000fd2000bf05270 */
[----:B------:R-:W-:Y:S05]  /*1040*/  BRA.U !UP0, `(.L_x_210) ;  /* 0x0000000108d47547 */ /* 0x000fea000b800000 */
[----:B------:R-:W-:Y:S02]  /*1050*/  UISETP.GE.U32.AND UP0, UPT, UR16, 0x7, UPT ;  /* 0x000000071000788c */ /* 0x000fe4000bf06070 */
[----:B------:R-:W-:-:S07]  /*1060*/  UISETP.NE.AND UP1, UPT, UR17, URZ, UPT ;  /* 0x000000ff1100728c */ /* 0x000fce000bf25270 */
[----:B------:R-:W-:Y:S05]  /*1070*/  BRA.U !UP0, `(.L_x_215) ;  /* 0x0000000108507547 */ /* 0x000fea000b800000 */
[----:B------:R-:W0:Y:S01]  /*1080*/  LDC.64 R2, c[0x0][0x390] ;  /* 0x0000e400ff027b82 */ /* 0x000e220000000a00 */
[----:B------:R-:W-:-:S04]  /*1090*/  IMAD.IADD R21, R16, 0x1, R19 ;  /* 0x0000000110157824 */ /* 0x000fc800078e0213 */
        /* <DEDUP_REMOVED lines=10> */
[----:B--2---:R-:W-:-:S04]  /*1140*/  FFMA R0, R17, R21, R0 ;  /* 0x0000001511007223 */ /* 0x004fc80000000000 */
[----:B---3--:R-:W-:-:S04]  /*1150*/  FFMA R0, R17, R23, R0 ;  /* 0x0000001711007223 */ /* 0x008fc80000000000 */
[----:B----4-:R-:W-:-:S04]  /*1160*/  FFMA R0, R17, R25, R0 ;  /* 0x0000001911007223 */ /* 0x010fc80000000000 */
[----:B-----5:R-:W-:-:S04]  /*1170*/  FFMA R27, R17, R27, R0 ;  /* 0x0000001b111b7223 */ /* 0x020fc80000000000 */
[----:B------:R-:W-:-:S04]  /*1180*/  FFMA R27, R17, R22, R27 ;  /* 0x00000016111b7223 */ /* 0x000fc8000000001b */
[----:B------:R-:W-:-:S04]  /*1190*/  FFMA R27, R17, R20, R27 ;  /* 0x00000014111b7223 */ /* 0x000fc8000000001b */
[----:B------:R-:W-:-:S04]  /*11a0*/  FFMA R27, R17, R18, R27 ;  /* 0x00000012111b7223 */ /* 0x000fc8000000001b */
[----:B------:R-:W-:-:S07]  /*11b0*/  FFMA R0, R17, R24, R27 ;  /* 0x0000001811007223 */ /* 0x000fce000000001b */
.L_x_215:
        /* <DEDUP_REMOVED lines=10> */
[----:B------:R-:W5:Y:S01]  /*1260*/  LDG.E.CONSTANT R25, desc[UR12][R2.64+0xc] ;  /* 0x00000c0c02197981 */ /* 0x000f62000c1e9900 */
[----:B------:R-:W-:Y:S01]  /*1270*/  IADD3 R19, PT, PT, R19, 0x4, RZ ;  /* 0x0000000413137810 */ /* 0x000fe20007ffe0ff */
[----:B--2---:R-:W-:-:S04]  /*1280*/  FFMA R18, R17, R18, R0 ;  /* 0x0000001211127223 */ /* 0x004fc80000000000 */
[----:B---3--:R-:W-:-:S04]  /*1290*/  FFMA R18, R17, R21, R18 ;  /* 0x0000001511127223 */ /* 0x008fc80000000012 */
[----:B----4-:R-:W-:-:S04]  /*12a0*/  FFMA R18, R17, R23, R18 ;  /* 0x0000001711127223 */ /* 0x010fc80000000012 */
[----:B-----5:R-:W-:-:S07]  /*12b0*/  FFMA R0, R17, R25, R18 ;  /* 0x0000001911007223 */ /* 0x020fce0000000012 */
.L_x_216:
[----:B------:R-:W-:Y:S05]  /*12c0*/  BRA.U !UP1, `(.L_x_210) ;  /* 0x0000000109347547 */ /* 0x000fea000b800000 */
[----:B------:R-:W0:Y:S01]  /*12d0*/  LDC.64 R2, c[0x0][0x390] ;  /* 0x0000e400ff027b82 */ /* 0x000e220000000a00 */
[----:B------:R-:W-:-:S04]  /*12e0*/  IMAD.IADD R19, R16, 0x1, R19 ;  /* 0x0000000110137824 */ /* 0x000fc800078e0213 */
[----:B0-----:R-:W-:-:S05]  /*12f0*/  IMAD.WIDE R2, R19, 0x4, R2 ;  /* 0x0000000413027825 */ /* 0x001fca00078e0202 */
[----:B------:R-:W2:Y:S01]  /*1300*/  LDG.E.CONSTANT R16, desc[UR12][R2.64] ;  /* 0x0000000c02107981 */ /* 0x000ea2000c1e9900 */
[----:B------:R-:W-:Y:S01]  /*1310*/  UISETP.NE.AND UP0, UPT, UR5, 0x1, UPT ;  /* 0x000000010500788c */ /* 0x000fe2000bf05270 */
[----:B--2---:R-:W-:-:S08]  /*1320*/  FFMA R0, R17, R16, R0 ;  /* 0x0000001011007223 */ /* 0x004fd00000000000 */
[----:B------:R-:W-:Y:S05]  /*1330*/  BRA.U !UP0, `(.L_x_210) ;  /* 0x0000000108187547 */ /* 0x000fea000b800000 */
[----:B------:R-:W-:Y:S01]  /*1340*/  UISETP.NE.AND UP0, UPT, UR5, 0x2, UPT ;  /* 0x000000020500788c */ /* 0x000fe2000bf05270 */
[----:B------:R-:W2:Y:S05]  /*1350*/  LDG.E.CONSTANT R16, desc[UR12][R2.64+0x4] ;  /* 0x0000040c02107981 */ /* 0x000eaa000c1e9900 */
[----:B------:R-:W-:-:S13]  /*1360*/  PLOP3.LUT P0, PT, PT, PT, UP0, 0x80, 0x8 ;  /* 0x000000000008781c */ /* 0x000fda0003f0f008 */
[----:B------:R-:W3:Y:S01]  /*1370*/  @P0 LDG.E.CONSTANT R19, desc[UR12][R2.64+0x8] ;  /* 0x0000080c02130981 */ /* 0x000ee2000c1e9900 */
[----:B--2---:R-:W-:-:S04]  /*1380*/  FFMA R0, R17, R16, R0 ;  /* 0x0000001011007223 */ /* 0x004fc80000000000 */
[----:B---3--:R-:W-:-:S07]  /*1390*/  @P0 FFMA R0, R17, R19, R0 ;  /* 0x0000001311000223 */ /* 0x008fce0000000000 */
.L_x_210:
[----:B------:R-:W-:Y:S05]  /*13a0*/  BSYNC.RECONVERGENT B2 ;  /* 0x0000000000027941 */ /* 0x000fea0003800200 */
.L_x_209:
[----:B------:R-:W0:Y:S01]  /*13b0*/  LDCU UR7, c[0x0][0x3ac] ;  /* 0x00007580ff0777ac */ /* 0x000e220008000800 */
[----:B------:R-:W-:-:S04]  /*13c0*/  IADD3 R14, PT, PT, R14, 0x1, RZ ;  /* 0x000000010e0e7810 */ /* 0x000fc80007ffe0ff */
[----:B0-----:R-:W-:-:S13]  /*13d0*/  ISETP.NE.AND P0, PT, R14, UR7, PT ;  /* 0x000000070e007c0c */ /* 0x001fda000bf05270 */
[----:B------:R-:W-:Y:S05]  /*13e0*/  @P0 BRA `(.L_x_217) ;  /* 0xfffffff400b80947 */ /* 0x000fea000383ffff */
[----:B------:R-:W-:-:S13]  /*13f0*/  FSETP.GT.AND P0, PT, R15, RZ, PT ;  /* 0x000000ff0f00720b */ /* 0x000fda0003f04000 */
[----:B------:R-:W0:Y:S02]  /*1400*/  @!P0 LDC.64 R2, c[0x0][0x3a0] ;  /* 0x0000e800ff028b82 */ /* 0x000e240000000a00 */
[----:B0-----:R-:W-:-:S05]  /*1410*/  @!P0 IMAD.WIDE R2, R12, 0x4, R2 ;  /* 0x000000040c028825 */ /* 0x001fca00078e0202 */
[----:B------:R0:W-:Y:S01]  /*1420*/  @!P0 STG.E desc[UR12][R2.64], RZ ;  /* 0x000000ff02008986 */ /* 0x0001e2000c10190c */
[----:B------:R-:W-:Y:S05]  /*1430*/  @!P0 BRA `(.L_x_208) ;  /* 0x0000000000488947 */ /* 0x000fea0003800000 */
[----:B0-----:R-:W0:Y:S01]  /*1440*/  MUFU.RCP R2, R15 ;  /* 0x0000000f00027308 */ /* 0x001e220000001000 */
[----:B------:R-:W-:Y:S07]  /*1450*/  BSSY.RECONVERGENT B2, `(.L_x_218) ;  /* 0x000000d000027945 */ /* 0x000fee0003800200 */
[----:B------:R-:W1:Y:S01]  /*1460*/  FCHK P0, R0, R15 ;  /* 0x0000000f00007302 */ /* 0x000e620000000000 */
[----:B0-----:R-:W-:-:S04]  /*1470*/  FFMA R3, -R15, R2, 1 ;  /* 0x3f8000000f037423 */ /* 0x001fc80000000102 */
[----:B------:R-:W-:-:S04]  /*1480*/  FFMA R3, R2, R3, R2 ;  /* 0x0000000302037223 */ /* 0x000fc80000000002 */
[----:B------:R-:W-:-:S04]  /*1490*/  FFMA R2, R0, R3, RZ ;  /* 0x0000000300027223 */ /* 0x000fc800000000ff */
[----:B------:R-:W-:-:S04]  /*14a0*/  FFMA R4, -R15, R2, R0 ;  /* 0x000000020f047223 */ /* 0x000fc80000000100 */
[----:B------:R-:W-:Y:S01]  /*14b0*/  FFMA R5, R3, R4, R2 ;  /* 0x0000000403057223 */ /* 0x000fe20000000002 */
[----:B-1----:R-:W-:Y:S06]  /*14c0*/  @!P0 BRA `(.L_x_219) ;  /* 0x0000000000148947 */ /* 0x002fec0003800000 */
[----:B------:R-:W-:Y:S01]  /*14d0*/  IMAD.MOV.U32 R2, RZ, RZ, R0 ;  /* 0x000000ffff027224 */ /* 0x000fe200078e0000 */
[----:B------:R-:W-:Y:S02]  /*14e0*/  MOV R3, R15 ;  /* 0x0000000f00037202 */ /* 0x000fe40000000f00 */
[----:B------:R-:W-:-:S07]  /*14f0*/  MOV R18, 0x1510 ;  /* 0x0000151000127802 */ /* 0x000fce0000000f00 */
[----:B------:R-:W-:Y:S05]  /*1500*/  CALL.REL.NOINC `($__internal_3_$__cuda_sm3x_div_rn_noftz_f32_slowpath) ;  /* 0x0000000000b47944 */ /* 0x000fea0003c00000 */
[----:B------:R-:W-:-:S07]  /*1510*/  IMAD.MOV.U32 R5, RZ, RZ, R2 ;  /* 0x000000ffff057224 */ /* 0x000fce00078e0002 */
.L_x_219:
[----:B------:R-:W-:Y:S05]  /*1520*/  BSYNC.RECONVERGENT B2 ;  /* 0x0000000000027941 */ /* 0x000fea0003800200 */
.L_x_218:
[----:B------:R-:W0:Y:S02]  /*1530*/  LDC.64 R2, c[0x0][0x3a0] ;  /* 0x0000e800ff027b82 */ /* 0x000e240000000a00 */
[----:B0-----:R-:W-:-:S05]  /*1540*/  IMAD.WIDE R2, R12, 0x4, R2 ;  /* 0x000000040c027825 */ /* 0x001fca00078e0202 */
[----:B------:R1:W-:Y:S02]  /*1550*/  STG.E desc[UR12][R2.64], R5 ;  /* 0x0000000502007986 */ /* 0x0003e4000c10190c */
.L_x_208:
[----:B------:R-:W-:Y:S05]  /*1560*/  BSYNC.RECONVERGENT B1 ;  /* 0x0000000000017941 */ /* 0x000fea0003800200 */
.L_x_207:
[----:B------:R-:W-:-:S04]  /*1570*/  IADD3 R10, PT, PT, R7, R10, RZ ;  /* 0x0000000a070a7210 */ /* 0x000fc80007ffe0ff */
[----:B------:R-:W-:-:S13]  /*1580*/  ISETP.GE.AND P0, PT, R10, UR14, PT ;  /* 0x0000000e0a007c0c */ /* 0x000fda000bf06270 */
[----:B------:R-:W-:Y:S05]  /*1590*/  @!P0 BRA `(.L_x_220) ;  /* 0xfffffff000a08947 */ /* 0x000fea000383ffff */
.L_x_206:
[----:B------:R-:W-:Y:S05]  /*15a0*/  BSYNC.RECONVERGENT B0 ;  /* 0x0000000000007941 */ /* 0x000fea0003800200 */
.L_x_205:
[----:B------:R-:W2:Y:S01]  /*15b0*/  LDCU UR7, c[0x0][0x378] ;  /* 0x00006f00ff0777ac */ /* 0x000ea20008000800 */
[----:B------:R-:W3:Y:S01]  /*15c0*/  LDCU UR20, c[0x0][0x3ac] ;  /* 0x00007580ff1477ac */ /* 0x000ee20008000800 */
[----:B--2---:R-:W-:-:S04]  /*15d0*/  UIADD3 UR6, UPT, UPT, UR7, UR6, URZ ;  /* 0x0000000607067290 */ /* 0x004fc8000fffe0ff */
[----:B---3--:R-:W-:-:S09]  /*15e0*/  UISETP.GE.AND UP0, UPT, UR6, UR20, UPT ;  /* 0x000000140600728c */ /* 0x008fd2000bf06270 */
[----:B------:R-:W-:Y:S05]  /*15f0*/  BRA.U !UP0, `(.L_x_221) ;  /* 0xfffffff108787547 */ /* 0x000fea000b83ffff */
.L_x_204:
[----:B------:R-:W2:Y:S01]  /*1600*/  LDCU UR6, c[0x0][0x374] ;  /* 0x00006e80ff0677ac */ /* 0x000ea20008000800 */
[----:B------:R-:W3:Y:S01]  /*1610*/  LDCU UR7, c[0x0][0x3b0] ;  /* 0x00007600ff0777ac */ /* 0x000ee20008000800 */
[----:B--2---:R-:W-:-:S04]  /*1620*/  UIADD3 UR4, UPT, UPT, UR6, UR4, URZ ;  /* 0x0000000406047290 */ /* 0x004fc8000fffe0ff */
[----:B---3--:R-:W-:-:S09]  /*1630*/  UISETP.GE.AND UP0, UPT, UR4, UR7, UPT ;  /* 0x000000070400728c */ /* 0x008fd2000bf06270 */
[----:B------:R-:W-:Y:S05]  /*1640*/  BRA.U !UP0, `(.L_x_203) ;  /* 0xfffffff1084c7547 */ /* 0x000fea000b83ffff */
[----:B------:R-:W-:Y:S05]  /*1650*/  EXIT ;  /* 0x000000000000794d */ /* 0x000fea0003800000 */
        .weak           $__internal_2_$__cuda_sm20_sqrt_rn_f32_slowpath
        .type           $__internal_2_$__cuda_sm20_sqrt_rn_f32_slowpath,@function
        .size           $__internal_2_$__cuda_sm20_sqrt_rn_f32_slowpath,($__internal_3_$__cuda_sm3x_div_rn_noftz_f32_slowpath - $__internal_2_$__cuda_sm20_sqrt_rn_f32_slowpath)
$__internal_2_$__cuda_sm20_sqrt_rn_f32_slowpath:
[----:B------:R-:W-:-:S13]  /*1660*/  LOP3.LUT P0, RZ, R0, 0x7fffffff, RZ, 0xc0, !PT ;  /* 0x7fffffff00ff7812 */ /* 0x000fda000780c0ff */
[----:B------:R-:W-:Y:S01]  /*1670*/  @!P0 IMAD.MOV.U32 R2, RZ, RZ, R0 ;  /* 0x000000ffff028224 */ /* 0x000fe200078e0000 */
[----:B------:R-:W-:Y:S06]  /*1680*/  @!P0 BRA `(.L_x_222) ;  /* 0x0000000000448947 */ /* 0x000fec0003800000 */
[----:B------:R-:W-:-:S13]  /*1690*/  FSETP.GEU.FTZ.AND P0, PT, R0, RZ, PT ;  /* 0x000000ff0000720b */ /* 0x000fda0003f1e000 */
[----:B------:R-:W-:Y:S01]  /*16a0*/  @!P0 MOV R2, 0x7fffffff ;  /* 0x7fffffff00028802 */ /* 0x000fe20000000f00 */
[----:B------:R-:W-:Y:S06]  /*16b0*/  @!P0 BRA `(.L_x_222) ;  /* 0x0000000000388947 */ /* 0x000fec0003800000 */
[----:B------:R-:W-:-:S13]  /*16c0*/  FSETP.GTU.FTZ.AND P0, PT, |R0|, +INF , PT ;  /* 0x7f8000000000780b */ /* 0x000fda0003f1c200 */
[----:B------:R-:W-:Y:S01]  /*16d0*/  @P0 FADD.FTZ R2, R0, 1 ;  /* 0x3f80000000020421 */ /* 0x000fe20000010000 */
[----:B------:R-:W-:Y:S06]  /*16e0*/  @P0 BRA `(.L_x_222) ;  /* 0x00000000002c0947 */ /* 0x000fec0003800000 */
[----:B------:R-:W-:-:S13]  /*16f0*/  FSETP.NEU.FTZ.AND P0, PT, |R0|, +INF , PT ;  /* 0x7f8000000000780b */ /* 0x000fda0003f1d200 */
[----:B------:R-:W-:Y:S01]  /*1700*/  @!P0 IMAD.MOV.U32 R2, RZ, RZ, R0 ;  /* 0x000000ffff028224 */ /* 0x000fe200078e0000 */
[----:B------:R-:W-:Y:S06]  /*1710*/  @!P0 BRA `(.L_x_222) ;  /* 0x0000000000208947 */ /* 0x000fec0003800000 */
[----:B------:R-:W-:-:S04]  /*1720*/  FFMA R0, R0, 1.84467440737095516160e+19, RZ ;  /* 0x5f80000000007823 */ /* 0x000fc800000000ff */
[----:B------:R-:W0:Y:S02]  /*1730*/  MUFU.RSQ R3, R0 ;  /* 0x0000000000037308 */ /* 0x000e240000001400 */
[----:B0-----:R-:W-:Y:S01]  /*1740*/  FMUL.FTZ R5, R0, R3 ;  /* 0x0000000300057220 */ /* 0x001fe20000410000 */
[----:B------:R-:W-:-:S03]  /*1750*/  FMUL.FTZ R3, R3, 0.5 ;  /* 0x3f00000003037820 */ /* 0x000fc60000410000 */
[----:B------:R-:W-:-:S04]  /*1760*/  FADD.FTZ R2, -R5, -RZ ;  /* 0x800000ff05027221 */ /* 0x000fc80000010100 */
[----:B------:R-:W-:-:S04]  /*1770*/  FFMA R2, R5, R2, R0 ;  /* 0x0000000205027223 */ /* 0x000fc80000000000 */
[----:B------:R-:W-:-:S04]  /*1780*/  FFMA R2, R2, R3, R5 ;  /* 0x0000000302027223 */ /* 0x000fc80000000005 */
[----:B------:R-:W-:-:S07]  /*1790*/  FMUL.FTZ R2, R2, 2.3283064365386962891e-10 ;  /* 0x2f80000002027820 */ /* 0x000fce0000410000 */
.L_x_222:
[----:B------:R-:W-:Y:S01]  /*17a0*/  MOV R9, R2 ;  /* 0x0000000200097202 */ /* 0x000fe20000000f00 */
[----:B------:R-:W-:Y:S01]  /*17b0*/  IMAD.MOV.U32 R3, RZ, RZ, 0x0 ;  /* 0x00000000ff037424 */ /* 0x000fe200078e00ff */
[----:B------:R-:W-:-:S04]  /*17c0*/  MOV R2, R4 ;  /* 0x0000000400027202 */ /* 0x000fc80000000f00 */
[----:B------:R-:W-:Y:S05]  /*17d0*/  RET.REL.NODEC R2 `(_Z29glm4_attention_forward_kernelPKfS0_S0_S0_Pfiiii) ;  /* 0xffffffe802087950 */ /* 0x000fea0003c3ffff */
        .weak           $__internal_3_$__cuda_sm3x_div_rn_noftz_f32_slowpath
        .type           $__internal_3_$__cuda_sm3x_div_rn_noftz_f32_slowpath,@function
        .size           $__internal_3_$__cuda_sm3x_div_rn_noftz_f32_slowpath,(.L_x_238 - $__internal_3_$__cuda_sm3x_div_rn_noftz_f32_slowpath)
$__internal_3_$__cuda_sm3x_div_rn_noftz_f32_slowpath:
        /* <DEDUP_REMOVED lines=9> */
[----:B------:R-:W-:Y:S01]  /*1870*/  @!P0 IMAD.MOV.U32 R19, RZ, RZ, RZ ;  /* 0x000000ffff138224 */ /* 0x000fe200078e00ff */
        /* <DEDUP_REMOVED lines=17> */
[----:B------:R-:W-:Y:S02]  /*1990*/  IADD3 R19, PT, PT, R22, -0x1, RZ ;  /* 0xffffffff16137810 */ /* 0x000fe40007ffe0ff */
[----:B------:R-:W-:Y:S02]  /*19a0*/  ISETP.GE.AND P1, PT, R20, RZ, PT ;  /* 0x000000ff1400720c */ /* 0x000fe40003f26270 */
[----:B------:R-:W-:-:S11]  /*19b0*/  ISETP.GE.AND P0, PT, R19, RZ, PT ;  /* 0x000000ff1300720c */ /* 0x000fd60003f06270 */
[----:B------:R-:W-:Y:S02]  /*19c0*/  @!P1 FFMA R3, R3, 1.84467440737095516160e+19, RZ ;  /* 0x5f80000003039823 */ /* 0x000fe400000000ff */
[----:B------:R-:W-:Y:S01]  /*19d0*/  @P0 MOV R19, RZ ;  /* 0x000000ff00130202 */ /* 0x000fe20000000f00 */
[----:B------:R-:W-:Y:S02]  /*19e0*/  @!P0 IMAD.MOV.U32 R19, RZ, RZ, -0x40 ;  /* 0xffffffc0ff138424 */ /* 0x000fe400078e00ff */
[----:B------:R-:W-:-:S03]  /*19f0*/  @!P0 FFMA R2, R2, 1.84467440737095516160e+19, RZ ;  /* 0x5f80000002028823 */ /* 0x000fc600000000ff */
[----:B------:R-:W-:-:S07]  /*1a00*/  @!P1 IADD3 R19, PT, PT, R19, 0x40, RZ ;  /* 0x0000004013139810 */ /* 0x000fce0007ffe0ff */
.L_x_224:
[----:B------:R-:W-:Y:S01]  /*1a10*/  LEA R20, R17, 0xc0800000, 0x17 ;  /* 0xc080000011147811 */ /* 0x000fe200078eb8ff */
[----:B------:R-:W-:Y:S01]  /*1a20*/  VIADD R22, R22, 0xffffff81 ;  /* 0xffffff8116167836 */ /* 0x000fe20000000000 */
[----:B------:R-:W-:Y:S02]  /*1a30*/  BSSY.RECONVERGENT B5, `(.L_x_229) ;  /* 0x0000035000057945 */ /* 0x000fe40003800200 */
[----:B------:R-:W-:Y:S01]  /*1a40*/  IADD3 R23, PT, PT, -R20, R3, RZ ;  /* 0x0000000314177210 */ /* 0x000fe20007ffe1ff */
[C---:B------:R-:W-:Y:S01]  /*1a50*/  IMAD R2, R22.reuse, -0x800000, R2 ;  /* 0xff80000016027824 */ /* 0x040fe200078e0202 */
[----:B------:R-:W-:Y:S02]  /*1a60*/  IADD3 R22, PT, PT, R22, 0x7f, -R17 ;  /* 0x0000007f16167810 */ /* 0x000fe40007ffe811 */
[----:B------:R-:W0:Y:S01]  /*1a70*/  MUFU.RCP R3, R23 ;  /* 0x0000001700037308 */ /* 0x000e220000001000 */
[----:B------:R-:W-:Y:S01]  /*1a80*/  FADD.FTZ R21, -R23, -RZ ;  /* 0x800000ff17157221 */ /* 0x000fe20000010100 */
[----:B------:R-:W-:-:S03]  /*1a90*/  IADD3 R22, PT, PT, R22, R19, RZ ;  /* 0x0000001316167210 */ /* 0x000fc60007ffe0ff */
        /* <DEDUP_REMOVED lines=9> */
[----:B------:R-:W-:-:S05]  /*1b30*/  IADD3 R23, PT, PT, R17, R22, RZ ;  /* 0x0000001611177210 */ /* 0x000fca0007ffe0ff */
        /* <DEDUP_REMOVED lines=10> */
[-CC-:B------:R-:W-:Y:S01]  /*1be0*/  FFMA.RZ R17, R3, R21.reuse, R20.reuse ;  /* 0x0000001503117223 */ /* 0x180fe2000000c014 */
        /* <DEDUP_REMOVED lines=17> */
[----:B------:R-:W-:-:S05]  /*1d00*/  LOP3.LUT R3, R3, R20, RZ, 0xc0, !PT ;  /* 0x0000001403037212 */ /* 0x000fca00078ec0ff */
[----:B------:R-:W-:-:S05]  /*1d10*/  IMAD.IADD R3, R22, 0x1, R3 ;  /* 0x0000000116037824 */ /* 0x000fca00078e0203 */
[----:B------:R-:W-:Y:S01]  /*1d20*/  LOP3.LUT R2, R3, R2, RZ, 0xfc, !PT ;  /* 0x0000000203027212 */ /* 0x000fe200078efcff */
[----:B------:R-:W-:Y:S06]  /*1d30*/  BRA `(.L_x_232) ;  /* 0x0000000000107947 */ /* 0x000fec0003800000 */
.L_x_231:
[----:B------:R-:W-:-:S04]  /*1d40*/  LOP3.LUT R2, R2, 0x80000000, RZ, 0xc0, !PT ;  /* 0x8000000002027812 */ /* 0x000fc800078ec0ff */
[----:B------:R-:W-:Y:S01]  /*1d50*/  LOP3.LUT R2, R2, 0x7f800000, RZ, 0xfc, !PT ;  /* 0x7f80000002027812 */ /* 0x000fe200078efcff */
[----:B------:R-:W-:Y:S06]  /*1d60*/  BRA `(.L_x_232) ;  /* 0x0000000000047947 */ /* 0x000fec0003800000 */
.L_x_230:
[----:B------:R-:W-:-:S07]  /*1d70*/  LEA R2, R22, R2, 0x17 ;  /* 0x0000000216027211 */ /* 0x000fce00078eb8ff */
.L_x_232:
[----:B------:R-:W-:Y:S05]  /*1d80*/  BSYNC.RECONVERGENT B5 ;  /* 0x0000000000057941 */ /* 0x000fea0003800200 */
.L_x_229:
[----:B------:R-:W-:Y:S05]  /*1d90*/  BRA `(.L_x_233) ;  /* 0x0000000000207947 */ /* 0x000fea0003800000 */
.L_x_228:
[----:B------:R-:W-:-:S04]  /*1da0*/  LOP3.LUT R2, R3, 0x80000000, R2, 0x48, !PT ;  /* 0x8000000003027812 */ /* 0x000fc800078e4802 */
[----:B------:R-:W-:Y:S01]  /*1db0*/  LOP3.LUT R2, R2, 0x7f800000, RZ, 0xfc, !PT ;  /* 0x7f80000002027812 */ /* 0x000fe200078efcff */
[----:B------:R-:W-:Y:S06]  /*1dc0*/  BRA `(.L_x_233) ;  /* 0x0000000000147947 */ /* 0x000fec0003800000 */
.L_x_227:
[----:B------:R-:W-:Y:S01]  /*1dd0*/  LOP3.LUT R2, R3, 0x80000000, R2, 0x48, !PT ;  /* 0x8000000003027812 */ /* 0x000fe200078e4802 */
[----:B------:R-:W-:Y:S06]  /*1de0*/  BRA `(.L_x_233) ;  /* 0x00000000000c7947 */ /* 0x000fec0003800000 */
.L_x_226:
[----:B------:R-:W0:Y:S01]  /*1df0*/  MUFU.RSQ R2, -QNAN ;  /* 0xffc0000000027908 */ /* 0x000e220000001400 */
[----:B------:R-:W-:Y:S05]  /*1e00*/  BRA `(.L_x_233) ;  /* 0x0000000000047947 */ /* 0x000fea0003800000 */
.L_x_225:
[----:B------:R-:W-:-:S07]  /*1e10*/  FADD.FTZ R2, R2, R3 ;  /* 0x0000000302027221 */ /* 0x000fce0000010000 */
.L_x_233:
[----:B------:R-:W-:Y:S05]  /*1e20*/  BSYNC.RECONVERGENT B4 ;  /* 0x0000000000047941 */ /* 0x000fea0003800200 */
.L_x_223:
[----:B------:R-:W-:-:S04]  /*1e30*/  HFMA2 R19, -RZ, RZ, 0, 0 ;  /* 0x00000000ff137431 */ /* 0x000fc800000001ff */
[----:B0-----:R-:W-:Y:S05]  /*1e40*/  RET.REL.NODEC R18 `(_Z29glm4_attention_forward_kernelPKfS0_S0_S0_Pfiiii) ;  /* 0xffffffe0126c7950 */ /* 0x001fea0003c3ffff */
.L_x_234:
        /* <DEDUP_REMOVED lines=11> */
.L_x_238:


//--------------------- .nv.global.init           --------------------------
	.section	.nv.global.init,"aw",@progbits
	.align	4
.nv.global.init:
	.type		__cudart_i2opi_f,@object
	.size		__cudart_i2opi_f,(.L_10 - __cudart_i2opi_f)
__cudart_i2opi_f:
        /*0000*/ 	.byte	0x41, 0x90, 0x43, 0x3c, 0x99, 0x95, 0x62, 0xdb, 0xc0, 0xdd, 0x34, 0xf5, 0xd1, 0x57, 0x27, 0xfc
        /*0010*/ 	.byte	0x29, 0x15, 0x44, 0x4e, 0x6e, 0x83, 0xf9, 0xa2
.L_10:


//--------------------- .nv.shared.reserved.0     --------------------------
	.section	.nv.shared.reserved.0,"aw",@nobits
	.weak		__nv_reservedSMEM_offset_0_alias
	.size		__nv_reservedSMEM_offset_0_alias, 0, 64
	.other		__nv_reservedSMEM_offset_0_alias,@"STO_CUDA_RESERVED_SHARED STV_DEFAULT"
__nv_reservedSMEM_offset_0_alias:
	.zero		0
	.zero		64


//--------------------- .nv.global                --------------------------
	.section	.nv.global,"aw",@nobits
.nv.global:
	.type		_ZN34_INTERNAL_8a90c248_4_k_cu_28fd98aa4cuda3std6ranges3__45__cpo9iter_moveE,@object
	.size		_ZN34_INTERNAL_8a90c248_4_k_cu_28fd98aa4cuda3std6ranges3__45__cpo9iter_moveE,(_ZN34_INTERNAL_8a90c248_4_k_cu_28fd98aa4cuda3std3__436_GLOBAL__N__8a90c248_4_k_cu_28fd98aa6ignoreE - _ZN34_INTERNAL_8a90c248_4_k_cu_28fd98aa4cuda3std6ranges3__45__cpo9iter_moveE)
_ZN34_INTERNAL_8a90c248_4_k_cu_28fd98aa4cuda3std6ranges3__45__cpo9iter_moveE:
	.zero		1
	.type		_ZN34_INTERNAL_8a90c248_4_k_cu_28fd98aa4cuda3std3__436_GLOBAL__N__8a90c248_4_k_cu_28fd98aa6ignoreE,@object
	.size		_ZN34_INTERNAL_8a90c248_4_k_cu_28fd98aa4cuda3std3__436_GLOBAL__N__8a90c248_4_k_cu_28fd98aa6ignoreE,(_ZN34_INTERNAL_8a90c248_4_k_cu_28fd98aa4cuda3std3__45__cpo4cendE - _ZN34_INTERNAL_8a90c248_4_k_cu_28fd98aa4cuda3std3__436_GLOBAL__N__8a90c248_4_k_cu_28fd98aa6ignoreE)
_ZN34_INTERNAL_8a90c248_4_k_cu_28fd98aa4cuda3std3__436_GLOBAL__N__8a90c248_4_k_cu_28fd98aa6ignoreE:
	.zero		1
	.type		_ZN34_INTERNAL_8a90c248_4_k_cu_28fd98aa4cuda3std3__45__cpo4cendE,@object
	.size		_ZN34_INTERNAL_8a90c248_4_k_cu_28fd98aa4cuda3std3__45__cpo4cendE,(_ZN34_INTERNAL_8a90c248_4_k_cu_28fd98aa4cuda3std3__45__cpo3endE - _ZN34_INTERNAL_8a90c248_4_k_cu_28fd98aa4cuda3std3__45__cpo4cendE)
_ZN34_INTERNAL_8a90c248_4_k_cu_28fd98aa4cuda3std3__45__cpo4cendE:
	.zero		1
	.type		_ZN34_INTERNAL_8a90c248_4_k_cu_28fd98aa4cuda3std3__45__cpo3endE,@object
	.size		_ZN34_INTERNAL_8a90c248_4_k_cu_28fd98aa4cuda3std3__45__cpo3endE,(_ZN34_INTERNAL_8a90c248_4_k_cu_28fd98aa4cuda3std3__48in_placeE - _ZN34_INTERNAL_8a90c248_4_k_cu_28fd98aa4cuda3std3__45__cpo3endE)
_ZN34_INTERNAL_8a90c248_4_k_cu_28fd98aa4cuda3std3__45__cpo3endE:
	.zero		1
	.type		_ZN34_INTERNAL_8a90c248_4_k_cu_28fd98aa4cuda3std3__48in_placeE,@object
	.size		_ZN34_INTERNAL_8a90c248_4_k_cu_28fd98aa4cuda3std3__48in_placeE,(_ZN34_INTERNAL_8a90c248_4_k_cu_28fd98aa4cuda3std6ranges3__45__cpo7advanceE - _ZN34_INTERNAL_8a90c248_4_k_cu_28fd98aa4cuda3std3__48in_placeE)
_ZN34_INTERNAL_8a90c248_4_k_cu_28fd98aa4cuda3std3__48in_placeE:
	.zero		1
	.type		_ZN34_INTERNAL_8a90c248_4_k_cu_28fd98aa4cuda3std6ranges3__45__cpo7advanceE,@object
	.size		_ZN34_INTERNAL_8a90c248_4_k_cu_28fd98aa4cuda3std6ranges3__45__cpo7advanceE,(_ZN34_INTERNAL_8a90c248_4_k_cu_28fd98aa4cuda3std3__45__cpo5beginE - _ZN34_INTERNAL_8a90c248_4_k_cu_28fd98aa4cuda3std6ranges3__45__cpo7advanceE)
_ZN34_INTERNAL_8a90c248_4_k_cu_28fd98aa4cuda3std6ranges3__45__cpo7advanceE:
	.zero		1
	.type		_ZN34_INTERNAL_8a90c248_4_k_cu_28fd98aa4cuda3std3__45__cpo5beginE,@object
	.size		_ZN34_INTERNAL_8a90c248_4_k_cu_28fd98aa4cuda3std3__45__cpo5beginE,(_ZN34_INTERNAL_8a90c248_4_k_cu_28fd98aa4cuda3std3__419piecewise_constructE - _ZN34_INTERNAL_8a90c248_4_k_cu_28fd98aa4cuda3std3__45__cpo5beginE)
_ZN34_INTERNAL_8a90c248_4_k_cu_28fd98aa4cuda3std3__45__cpo5beginE:
	.zero		1
	.type		_ZN34_INTERNAL_8a90c248_4_k_cu_28fd98aa4cuda3std3__419piecewise_constructE,@object
	.size		_ZN34_INTERNAL_8a90c248_4_k_cu_28fd98aa4cuda3std3__419piecewise_constructE,(_ZN34_INTERNAL_8a90c248_4_k_cu_28fd98aa4cuda3std3__45__cpo6cbeginE - _ZN34_INTERNAL_8a90c248_4_k_cu_28fd98aa4cuda3std3__419piecewise_constructE)
_ZN34_INTERNAL_8a90c248_4_k_cu_28fd98aa4cuda3std3__419piecewise_constructE:
	.zero		1
	.type		_ZN34_INTERNAL_8a90c248_4_k_cu_28fd98aa4cuda3std3__45__cpo6cbeginE,@object
	.size		_ZN34_INTERNAL_8a90c248_4_k_cu_28fd98aa4cuda3std3__45__cpo6cbeginE,(_ZN34_INTERNAL_8a90c248_4_k_cu_28fd98aa4cuda3std6ranges3__45__cpo4swapE - _ZN34_INTERNAL_8a90c248_4_k_cu_28fd98aa4cuda3std3__45__cpo6cbeginE)
_ZN34_INTERNAL_8a90c248_4_k_cu_28fd98aa4cuda3std3__45__cpo6cbeginE:
	.zero		1
	.type		_ZN34_INTERNAL_8a90c248_4_k_cu_28fd98aa4cuda3std6ranges3__45__cpo4swapE,@object
	.size		_ZN34_INTERNAL_8a90c248_4_k_cu_28fd98aa4cuda3std6ranges3__45__cpo4swapE,(.L_7 - _ZN34_INTERNAL_8a90c248_4_k_cu_28fd98aa4cuda3std6ranges3__45__cpo4swapE)
_ZN34_INTERNAL_8a90c248_4_k_cu_28fd98aa4cuda3std6ranges3__45__cpo4swapE:
	.zero		1
.L_7:


//--------------------- .nv.constant0._Z29optimize_memory_layout_kernelPfii --------------------------
	.section	.nv.constant0._Z29optimize_memory_layout_kernelPfii,"a",@progbits
	.sectionflags	@""
	.align	4
.nv.constant0._Z29optimize_memory_layout_kernelPfii:
	.zero		912


//--------------------- .nv.constant0._Z16glm4_rope_kernelPfS_PKfiiii --------------------------
	.section	.nv.constant0._Z16glm4_rope_kernelPfS_PKfiiii,"a",@progbits
	.sectionflags	@""
	.align	4
.nv.constant0._Z16glm4_rope_kernelPfS_PKfiiii:
	.zero		936


//--------------------- .nv.constant0._Z32intellect3_expert_forward_kernelPKfPKiS0_Pfiiii --------------------------
	.section	.nv.constant0._Z32intellect3_expert_forward_kernelPKfPKiS0_Pfiiii,"a",@progbits
	.sectionflags	@""
	.align	4
.nv.constant0._Z32intellect3_expert_forward_kernelPKfPKiS0_Pfiiii:
	.zero		944


//--------------------- .nv.constant0._Z29intellect3_moe_routing_kernelPKfPfPiiii --------------------------
	.section	.nv.constant0._Z29intellect3_moe_routing_kernelPKfPfPiiii,"a",@progbits
	.sectionflags	@""
	.align	4
.nv.constant0._Z29intellect3_moe_routing_kernelPKfPfPiiii:
	.zero		932


//--------------------- .nv.constant0._Z29glm4_attention_forward_kernelPKfS0_S0_S0_Pfiiii --------------------------
	.section	.nv.constant0._Z29glm4_attention_forward_kernelPKfS0_S0_S0_Pfiiii,"a",@progbits
	.sectionflags	@""
	.align	4
.nv.constant0._Z29glm4_attention_forward_kernelPKfS0_S0_S0_Pfiiii:
	.zero		952


//--------------------- SYMBOLS --------------------------

	.type		.nv.reservedSmem.offset0,@object
	.size		.nv.reservedSmem.offset0,0x4
